//
// Generated by NVIDIA NVVM Compiler
//
// Compiler Build ID: CL-36424714
// Cuda compilation tools, release 13.0, V13.0.88
// Based on NVVM 20.0.0
//

.version 9.0
.target sm_100
.address_size 64

	// .globl	_Z11matrix_initPfS_S_S_S_iif

.visible .entry _Z11matrix_initPfS_S_S_S_iif(
	.param .u64 .ptr .align 1 _Z11matrix_initPfS_S_S_S_iif_param_0,
	.param .u64 .ptr .align 1 _Z11matrix_initPfS_S_S_S_iif_param_1,
	.param .u64 .ptr .align 1 _Z11matrix_initPfS_S_S_S_iif_param_2,
	.param .u64 .ptr .align 1 _Z11matrix_initPfS_S_S_S_iif_param_3,
	.param .u64 .ptr .align 1 _Z11matrix_initPfS_S_S_S_iif_param_4,
	.param .u32 _Z11matrix_initPfS_S_S_S_iif_param_5,
	.param .u32 _Z11matrix_initPfS_S_S_S_iif_param_6,
	.param .f32 _Z11matrix_initPfS_S_S_S_iif_param_7
)
{
	.reg .pred 	%p<3>;
	.reg .b32 	%r<14>;
	.reg .b32 	%f<2>;
	.reg .b64 	%rd<18>;

	ld.param.u64 	%rd1, [_Z11matrix_initPfS_S_S_S_iif_param_0];
	ld.param.u64 	%rd2, [_Z11matrix_initPfS_S_S_S_iif_param_1];
	ld.param.u64 	%rd3, [_Z11matrix_initPfS_S_S_S_iif_param_2];
	ld.param.u64 	%rd4, [_Z11matrix_initPfS_S_S_S_iif_param_3];
	ld.param.u64 	%rd5, [_Z11matrix_initPfS_S_S_S_iif_param_4];
	ld.param.u32 	%r2, [_Z11matrix_initPfS_S_S_S_iif_param_5];
	ld.param.u32 	%r3, [_Z11matrix_initPfS_S_S_S_iif_param_6];
	ld.param.f32 	%f1, [_Z11matrix_initPfS_S_S_S_iif_param_7];
	mov.u32 	%r4, %tid.x;
	mov.u32 	%r5, %ctaid.x;
	mov.u32 	%r6, %ntid.x;
	mad.lo.s32 	%r7, %r5, %r6, %r4;
	mov.u32 	%r8, %tid.y;
	mov.u32 	%r9, %ctaid.y;
	mov.u32 	%r10, %ntid.y;
	mad.lo.s32 	%r11, %r9, %r10, %r8;
	mad.lo.s32 	%r1, %r3, %r11, %r7;
	mul.lo.s32 	%r12, %r3, %r3;
	setp.ge.s32 	%p1, %r1, %r12;
	@%p1 bra 	$L__BB0_3;
	cvta.to.global.u64 	%rd6, %rd5;
	mul.wide.s32 	%rd7, %r1, 4;
	add.s64 	%rd8, %rd6, %rd7;
	st.global.f32 	[%rd8], %f1;
	mul.lo.s32 	%r13, %r3, %r2;
	setp.ge.s32 	%p2, %r1, %r13;
	@%p2 bra 	$L__BB0_3;
	cvta.to.global.u64 	%rd9, %rd1;
	add.s64 	%rd11, %rd9, %rd7;
	st.global.f32 	[%rd11], %f1;
	cvta.to.global.u64 	%rd12, %rd4;
	add.s64 	%rd13, %rd12, %rd7;
	st.global.f32 	[%rd13], %f1;
	cvta.to.global.u64 	%rd14, %rd2;
	add.s64 	%rd15, %rd14, %rd7;
	st.global.f32 	[%rd15], %f1;
	cvta.to.global.u64 	%rd16, %rd3;
	add.s64 	%rd17, %rd16, %rd7;
	st.global.f32 	[%rd17], %f1;
$L__BB0_3:
	ret;

}
	// .globl	_Z11matrix_multPfS_S_ii
.visible .entry _Z11matrix_multPfS_S_ii(
	.param .u64 .ptr .align 1 _Z11matrix_multPfS_S_ii_param_0,
	.param .u64 .ptr .align 1 _Z11matrix_multPfS_S_ii_param_1,
	.param .u64 .ptr .align 1 _Z11matrix_multPfS_S_ii_param_2,
	.param .u32 _Z11matrix_multPfS_S_ii_param_3,
	.param .u32 _Z11matrix_multPfS_S_ii_param_4
)
{
	.reg .pred 	%p<11>;
	.reg .b32 	%r<46>;
	.reg .b32 	%f<68>;
	.reg .b64 	%rd<40>;

	ld.param.u64 	%rd5, [_Z11matrix_multPfS_S_ii_param_0];
	ld.param.u64 	%rd6, [_Z11matrix_multPfS_S_ii_param_1];
	ld.param.u64 	%rd4, [_Z11matrix_multPfS_S_ii_param_2];
	ld.param.u32 	%r19, [_Z11matrix_multPfS_S_ii_param_3];
	ld.param.u32 	%r21, [_Z11matrix_multPfS_S_ii_param_4];
	cvta.to.global.u64 	%rd1, %rd6;
	cvta.to.global.u64 	%rd2, %rd5;
	mov.u32 	%r22, %tid.x;
	mov.u32 	%r23, %ctaid.x;
	mov.u32 	%r24, %ntid.x;
	mad.lo.s32 	%r25, %r23, %r24, %r22;
	mov.u32 	%r26, %tid.y;
	mov.u32 	%r27, %ctaid.y;
	mov.u32 	%r28, %ntid.y;
	mad.lo.s32 	%r29, %r27, %r28, %r26;
	mul.lo.s32 	%r2, %r21, %r25;
	max.s32 	%r30, %r25, %r29;
	setp.ge.s32 	%p1, %r30, %r21;
	@%p1 bra 	$L__BB1_14;
	setp.lt.s32 	%p2, %r19, 1;
	mov.f32 	%f67, 0f00000000;
	@%p2 bra 	$L__BB1_13;
	and.b32  	%r3, %r19, 7;
	setp.lt.u32 	%p3, %r19, 8;
	mov.f32 	%f67, 0f00000000;
	mov.b32 	%r44, 0;
	@%p3 bra 	$L__BB1_5;
	and.b32  	%r44, %r19, 2147483640;
	neg.s32 	%r42, %r44;
	shl.b32 	%r6, %r21, 3;
	add.s64 	%rd3, %rd2, 16;
	mov.f32 	%f67, 0f00000000;
	mul.wide.s32 	%rd11, %r21, 4;
	mov.u32 	%r40, %r2;
	mov.u32 	%r41, %r29;
$L__BB1_4:
	.pragma "nounroll";
	mul.wide.s32 	%rd7, %r40, 4;
	add.s64 	%rd8, %rd3, %rd7;
	ld.global.f32 	%f17, [%rd8+-16];
	mul.wide.s32 	%rd9, %r41, 4;
	add.s64 	%rd10, %rd1, %rd9;
	ld.global.f32 	%f18, [%rd10];
	fma.rn.f32 	%f19, %f17, %f18, %f67;
	ld.global.f32 	%f20, [%rd8+-12];
	add.s64 	%rd12, %rd10, %rd11;
	ld.global.f32 	%f21, [%rd12];
	fma.rn.f32 	%f22, %f20, %f21, %f19;
	ld.global.f32 	%f23, [%rd8+-8];
	add.s64 	%rd13, %rd12, %rd11;
	ld.global.f32 	%f24, [%rd13];
	fma.rn.f32 	%f25, %f23, %f24, %f22;
	ld.global.f32 	%f26, [%rd8+-4];
	add.s64 	%rd14, %rd13, %rd11;
	ld.global.f32 	%f27, [%rd14];
	fma.rn.f32 	%f28, %f26, %f27, %f25;
	ld.global.f32 	%f29, [%rd8];
	add.s64 	%rd15, %rd14, %rd11;
	ld.global.f32 	%f30, [%rd15];
	fma.rn.f32 	%f31, %f29, %f30, %f28;
	ld.global.f32 	%f32, [%rd8+4];
	add.s64 	%rd16, %rd15, %rd11;
	ld.global.f32 	%f33, [%rd16];
	fma.rn.f32 	%f34, %f32, %f33, %f31;
	ld.global.f32 	%f35, [%rd8+8];
	add.s64 	%rd17, %rd16, %rd11;
	ld.global.f32 	%f36, [%rd17];
	fma.rn.f32 	%f37, %f35, %f36, %f34;
	ld.global.f32 	%f38, [%rd8+12];
	add.s64 	%rd18, %rd17, %rd11;
	ld.global.f32 	%f39, [%rd18];
	fma.rn.f32 	%f67, %f38, %f39, %f37;
	add.s32 	%r42, %r42, 8;
	add.s32 	%r41, %r41, %r6;
	add.s32 	%r40, %r40, 8;
	setp.ne.s32 	%p4, %r42, 0;
	@%p4 bra 	$L__BB1_4;
$L__BB1_5:
	setp.eq.s32 	%p5, %r3, 0;
	@%p5 bra 	$L__BB1_13;
	and.b32  	%r14, %r19, 3;
	setp.lt.u32 	%p6, %r3, 4;
	@%p6 bra 	$L__BB1_8;
	add.s32 	%r32, %r44, %r2;
	mad.lo.s32 	%r33, %r44, %r21, %r29;
	mul.wide.s32 	%rd19, %r32, 4;
	add.s64 	%rd20, %rd2, %rd19;
	ld.global.f32 	%f41, [%rd20];
	mul.wide.s32 	%rd21, %r33, 4;
	add.s64 	%rd22, %rd1, %rd21;
	ld.global.f32 	%f42, [%rd22];
	fma.rn.f32 	%f43, %f41, %f42, %f67;
	ld.global.f32 	%f44, [%rd20+4];
	mul.wide.s32 	%rd23, %r21, 4;
	add.s64 	%rd24, %rd22, %rd23;
	ld.global.f32 	%f45, [%rd24];
	fma.rn.f32 	%f46, %f44, %f45, %f43;
	ld.global.f32 	%f47, [%rd20+8];
	add.s64 	%rd25, %rd24, %rd23;
	ld.global.f32 	%f48, [%rd25];
	fma.rn.f32 	%f49, %f47, %f48, %f46;
	ld.global.f32 	%f50, [%rd20+12];
	add.s64 	%rd26, %rd25, %rd23;
	ld.global.f32 	%f51, [%rd26];
	fma.rn.f32 	%f67, %f50, %f51, %f49;
	add.s32 	%r44, %r44, 4;
$L__BB1_8:
	setp.eq.s32 	%p7, %r14, 0;
	@%p7 bra 	$L__BB1_13;
	setp.eq.s32 	%p8, %r14, 1;
	@%p8 bra 	$L__BB1_11;
	add.s32 	%r34, %r44, %r2;
	mad.lo.s32 	%r35, %r44, %r21, %r29;
	mul.wide.s32 	%rd27, %r34, 4;
	add.s64 	%rd28, %rd2, %rd27;
	ld.global.f32 	%f53, [%rd28];
	mul.wide.s32 	%rd29, %r35, 4;
	add.s64 	%rd30, %rd1, %rd29;
	ld.global.f32 	%f54, [%rd30];
	fma.rn.f32 	%f55, %f53, %f54, %f67;
	ld.global.f32 	%f56, [%rd28+4];
	mul.wide.s32 	%rd31, %r21, 4;
	add.s64 	%rd32, %rd30, %rd31;
	ld.global.f32 	%f57, [%rd32];
	fma.rn.f32 	%f67, %f56, %f57, %f55;
	add.s32 	%r44, %r44, 2;
$L__BB1_11:
	and.b32  	%r36, %r19, 1;
	setp.eq.b32 	%p9, %r36, 1;
	not.pred 	%p10, %p9;
	@%p10 bra 	$L__BB1_13;
	add.s32 	%r37, %r44, %r2;
	mad.lo.s32 	%r38, %r44, %r21, %r29;
	mul.wide.s32 	%rd33, %r37, 4;
	add.s64 	%rd34, %rd2, %rd33;
	ld.global.f32 	%f58, [%rd34];
	mul.wide.s32 	%rd35, %r38, 4;
	add.s64 	%rd36, %rd1, %rd35;
	ld.global.f32 	%f59, [%rd36];
	fma.rn.f32 	%f67, %f58, %f59, %f67;
$L__BB1_13:
	add.s32 	%r39, %r2, %r29;
	cvta.to.global.u64 	%rd37, %rd4;
	mul.wide.s32 	%rd38, %r39, 4;
	add.s64 	%rd39, %rd37, %rd38;
	st.global.f32 	[%rd39], %f67;
$L__BB1_14:
	ret;

}
	// .globl	_Z14matrix_mult_b2PfS_S_ii
.visible .entry _Z14matrix_mult_b2PfS_S_ii(
	.param .u64 .ptr .align 1 _Z14matrix_mult_b2PfS_S_ii_param_0,
	.param .u64 .ptr .align 1 _Z14matrix_mult_b2PfS_S_ii_param_1,
	.param .u64 .ptr .align 1 _Z14matrix_mult_b2PfS_S_ii_param_2,
	.param .u32 _Z14matrix_mult_b2PfS_S_ii_param_3,
	.param .u32 _Z14matrix_mult_b2PfS_S_ii_param_4
)
{
	.reg .pred 	%p<11>;
	.reg .b32 	%r<46>;
	.reg .b32 	%f<112>;
	.reg .b64 	%rd<23>;

	ld.param.u64 	%rd6, [_Z14matrix_mult_b2PfS_S_ii_param_0];
	ld.param.u64 	%rd7, [_Z14matrix_mult_b2PfS_S_ii_param_1];
	ld.param.u64 	%rd5, [_Z14matrix_mult_b2PfS_S_ii_param_2];
	ld.param.u32 	%r23, [_Z14matrix_mult_b2PfS_S_ii_param_3];
	ld.param.u32 	%r24, [_Z14matrix_mult_b2PfS_S_ii_param_4];
	cvta.to.global.u64 	%rd1, %rd7;
	cvta.to.global.u64 	%rd2, %rd6;
	mov.u32 	%r26, %tid.x;
	mov.u32 	%r27, %ctaid.x;
	mov.u32 	%r28, %ntid.x;
	mad.lo.s32 	%r29, %r27, %r28, %r26;
	mov.u32 	%r30, %tid.y;
	mov.u32 	%r31, %ctaid.y;
	mov.u32 	%r32, %ntid.y;
	mad.lo.s32 	%r33, %r31, %r32, %r30;
	mul.lo.s32 	%r2, %r24, %r29;
	max.s32 	%r34, %r29, %r33;
	setp.ge.s32 	%p1, %r34, %r24;
	@%p1 bra 	$L__BB2_15;
	setp.lt.s32 	%p2, %r23, 1;
	mov.f32 	%f111, 0f00000000;
	@%p2 bra 	$L__BB2_14;
	and.b32  	%r3, %r23, 15;
	setp.lt.u32 	%p3, %r23, 16;
	mov.f32 	%f111, 0f00000000;
	mov.b32 	%r42, 0;
	@%p3 bra 	$L__BB2_5;
	and.b32  	%r42, %r23, 2147483632;
	neg.s32 	%r40, %r42;
	add.s64 	%rd3, %rd2, 32;
	add.s64 	%rd4, %rd1, 32;
	mov.f32 	%f111, 0f00000000;
	mov.u32 	%r39, %r2;
$L__BB2_4:
	.pragma "nounroll";
	mul.wide.s32 	%rd8, %r39, 4;
	add.s64 	%rd9, %rd3, %rd8;
	add.s64 	%rd10, %rd4, %rd8;
	ld.global.f32 	%f18, [%rd9+-32];
	ld.global.f32 	%f19, [%rd10+-32];
	fma.rn.f32 	%f20, %f18, %f19, %f111;
	ld.global.f32 	%f21, [%rd9+-28];
	ld.global.f32 	%f22, [%rd10+-28];
	fma.rn.f32 	%f23, %f21, %f22, %f20;
	ld.global.f32 	%f24, [%rd9+-24];
	ld.global.f32 	%f25, [%rd10+-24];
	fma.rn.f32 	%f26, %f24, %f25, %f23;
	ld.global.f32 	%f27, [%rd9+-20];
	ld.global.f32 	%f28, [%rd10+-20];
	fma.rn.f32 	%f29, %f27, %f28, %f26;
	ld.global.f32 	%f30, [%rd9+-16];
	ld.global.f32 	%f31, [%rd10+-16];
	fma.rn.f32 	%f32, %f30, %f31, %f29;
	ld.global.f32 	%f33, [%rd9+-12];
	ld.global.f32 	%f34, [%rd10+-12];
	fma.rn.f32 	%f35, %f33, %f34, %f32;
	ld.global.f32 	%f36, [%rd9+-8];
	ld.global.f32 	%f37, [%rd10+-8];
	fma.rn.f32 	%f38, %f36, %f37, %f35;
	ld.global.f32 	%f39, [%rd9+-4];
	ld.global.f32 	%f40, [%rd10+-4];
	fma.rn.f32 	%f41, %f39, %f40, %f38;
	ld.global.f32 	%f42, [%rd9];
	ld.global.f32 	%f43, [%rd10];
	fma.rn.f32 	%f44, %f42, %f43, %f41;
	ld.global.f32 	%f45, [%rd9+4];
	ld.global.f32 	%f46, [%rd10+4];
	fma.rn.f32 	%f47, %f45, %f46, %f44;
	ld.global.f32 	%f48, [%rd9+8];
	ld.global.f32 	%f49, [%rd10+8];
	fma.rn.f32 	%f50, %f48, %f49, %f47;
	ld.global.f32 	%f51, [%rd9+12];
	ld.global.f32 	%f52, [%rd10+12];
	fma.rn.f32 	%f53, %f51, %f52, %f50;
	ld.global.f32 	%f54, [%rd9+16];
	ld.global.f32 	%f55, [%rd10+16];
	fma.rn.f32 	%f56, %f54, %f55, %f53;
	ld.global.f32 	%f57, [%rd9+20];
	ld.global.f32 	%f58, [%rd10+20];
	fma.rn.f32 	%f59, %f57, %f58, %f56;
	ld.global.f32 	%f60, [%rd9+24];
	ld.global.f32 	%f61, [%rd10+24];
	fma.rn.f32 	%f62, %f60, %f61, %f59;
	ld.global.f32 	%f63, [%rd9+28];
	ld.global.f32 	%f64, [%rd10+28];
	fma.rn.f32 	%f111, %f63, %f64, %f62;
	add.s32 	%r40, %r40, 16;
	add.s32 	%r39, %r39, 16;
	setp.ne.s32 	%p4, %r40, 0;
	@%p4 bra 	$L__BB2_4;
$L__BB2_5:
	setp.eq.s32 	%p5, %r3, 0;
	@%p5 bra 	$L__BB2_14;
	and.b32  	%r11, %r23, 7;
	setp.lt.u32 	%p6, %r3, 8;
	@%p6 bra 	$L__BB2_8;
	add.s32 	%r36, %r42, %r2;
	mul.wide.s32 	%rd11, %r36, 4;
	add.s64 	%rd12, %rd2, %rd11;
	ld.global.f32 	%f66, [%rd12];
	add.s64 	%rd13, %rd1, %rd11;
	ld.global.f32 	%f67, [%rd13];
	fma.rn.f32 	%f68, %f66, %f67, %f111;
	ld.global.f32 	%f69, [%rd12+4];
	ld.global.f32 	%f70, [%rd13+4];
	fma.rn.f32 	%f71, %f69, %f70, %f68;
	ld.global.f32 	%f72, [%rd12+8];
	ld.global.f32 	%f73, [%rd13+8];
	fma.rn.f32 	%f74, %f72, %f73, %f71;
	ld.global.f32 	%f75, [%rd12+12];
	ld.global.f32 	%f76, [%rd13+12];
	fma.rn.f32 	%f77, %f75, %f76, %f74;
	ld.global.f32 	%f78, [%rd12+16];
	ld.global.f32 	%f79, [%rd13+16];
	fma.rn.f32 	%f80, %f78, %f79, %f77;
	ld.global.f32 	%f81, [%rd12+20];
	ld.global.f32 	%f82, [%rd13+20];
	fma.rn.f32 	%f83, %f81, %f82, %f80;
	ld.global.f32 	%f84, [%rd12+24];
	ld.global.f32 	%f85, [%rd13+24];
	fma.rn.f32 	%f86, %f84, %f85, %f83;
	ld.global.f32 	%f87, [%rd12+28];
	ld.global.f32 	%f88, [%rd13+28];
	fma.rn.f32 	%f111, %f87, %f88, %f86;
	add.s32 	%r42, %r42, 8;
$L__BB2_8:
	setp.eq.s32 	%p7, %r11, 0;
	@%p7 bra 	$L__BB2_14;
	and.b32  	%r14, %r23, 3;
	setp.lt.u32 	%p8, %r11, 4;
	@%p8 bra 	$L__BB2_11;
	add.s32 	%r37, %r42, %r2;
	mul.wide.s32 	%rd14, %r37, 4;
	add.s64 	%rd15, %rd2, %rd14;
	ld.global.f32 	%f90, [%rd15];
	add.s64 	%rd16, %rd1, %rd14;
	ld.global.f32 	%f91, [%rd16];
	fma.rn.f32 	%f92, %f90, %f91, %f111;
	ld.global.f32 	%f93, [%rd15+4];
	ld.global.f32 	%f94, [%rd16+4];
	fma.rn.f32 	%f95, %f93, %f94, %f92;
	ld.global.f32 	%f96, [%rd15+8];
	ld.global.f32 	%f97, [%rd16+8];
	fma.rn.f32 	%f98, %f96, %f97, %f95;
	ld.global.f32 	%f99, [%rd15+12];
	ld.global.f32 	%f100, [%rd16+12];
	fma.rn.f32 	%f111, %f99, %f100, %f98;
	add.s32 	%r42, %r42, 4;
$L__BB2_11:
	setp.eq.s32 	%p9, %r14, 0;
	@%p9 bra 	$L__BB2_14;
	add.s32 	%r45, %r42, %r2;
	neg.s32 	%r44, %r14;
$L__BB2_13:
	.pragma "nounroll";
	mul.wide.s32 	%rd17, %r45, 4;
	add.s64 	%rd18, %rd1, %rd17;
	add.s64 	%rd19, %rd2, %rd17;
	ld.global.f32 	%f101, [%rd19];
	ld.global.f32 	%f102, [%rd18];
	fma.rn.f32 	%f111, %f101, %f102, %f111;
	add.s32 	%r45, %r45, 1;
	add.s32 	%r44, %r44, 1;
	setp.ne.s32 	%p10, %r44, 0;
	@%p10 bra 	$L__BB2_13;
$L__BB2_14:
	add.s32 	%r38, %r2, %r33;
	cvta.to.global.u64 	%rd20, %rd5;
	mul.wide.s32 	%rd21, %r38, 4;
	add.s64 	%rd22, %rd20, %rd21;
	st.global.f32 	[%rd22], %f111;
$L__BB2_15:
	ret;

}
	// .globl	_Z14matrix_mult_a2PfS_S_ii
.visible .entry _Z14matrix_mult_a2PfS_S_ii(
	.param .u64 .ptr .align 1 _Z14matrix_mult_a2PfS_S_ii_param_0,
	.param .u64 .ptr .align 1 _Z14matrix_mult_a2PfS_S_ii_param_1,
	.param .u64 .ptr .align 1 _Z14matrix_mult_a2PfS_S_ii_param_2,
	.param .u32 _Z14matrix_mult_a2PfS_S_ii_param_3,
	.param .u32 _Z14matrix_mult_a2PfS_S_ii_param_4
)
{
	.reg .pred 	%p<11>;
	.reg .b32 	%r<47>;
	.reg .b32 	%f<112>;
	.reg .b64 	%rd<74>;

	ld.param.u64 	%rd4, [_Z14matrix_mult_a2PfS_S_ii_param_0];
	ld.param.u64 	%rd5, [_Z14matrix_mult_a2PfS_S_ii_param_1];
	ld.param.u64 	%rd3, [_Z14matrix_mult_a2PfS_S_ii_param_2];
	ld.param.u32 	%r24, [_Z14matrix_mult_a2PfS_S_ii_param_3];
	ld.param.u32 	%r26, [_Z14matrix_mult_a2PfS_S_ii_param_4];
	cvta.to.global.u64 	%rd1, %rd5;
	cvta.to.global.u64 	%rd2, %rd4;
	mov.u32 	%r27, %tid.x;
	mov.u32 	%r28, %ctaid.x;
	mov.u32 	%r29, %ntid.x;
	mad.lo.s32 	%r30, %r28, %r29, %r27;
	mov.u32 	%r31, %tid.y;
	mov.u32 	%r32, %ctaid.y;
	mov.u32 	%r33, %ntid.y;
	mad.lo.s32 	%r34, %r32, %r33, %r31;
	mul.lo.s32 	%r2, %r26, %r30;
	max.s32 	%r35, %r30, %r34;
	setp.ge.s32 	%p1, %r35, %r26;
	@%p1 bra 	$L__BB3_15;
	setp.lt.s32 	%p2, %r24, 1;
	mov.f32 	%f111, 0f00000000;
	@%p2 bra 	$L__BB3_14;
	and.b32  	%r3, %r24, 15;
	setp.lt.u32 	%p3, %r24, 16;
	mov.f32 	%f111, 0f00000000;
	mov.b32 	%r43, 0;
	@%p3 bra 	$L__BB3_5;
	and.b32  	%r43, %r24, 2147483632;
	neg.s32 	%r41, %r43;
	shl.b32 	%r6, %r26, 4;
	mov.f32 	%f111, 0f00000000;
	mul.wide.s32 	%rd9, %r26, 4;
	mov.u32 	%r40, %r34;
$L__BB3_4:
	.pragma "nounroll";
	mul.wide.s32 	%rd6, %r40, 4;
	add.s64 	%rd7, %rd2, %rd6;
	ld.global.f32 	%f18, [%rd7];
	add.s64 	%rd8, %rd1, %rd6;
	ld.global.f32 	%f19, [%rd8];
	fma.rn.f32 	%f20, %f18, %f19, %f111;
	add.s64 	%rd10, %rd7, %rd9;
	ld.global.f32 	%f21, [%rd10];
	add.s64 	%rd11, %rd8, %rd9;
	ld.global.f32 	%f22, [%rd11];
	fma.rn.f32 	%f23, %f21, %f22, %f20;
	add.s64 	%rd12, %rd10, %rd9;
	ld.global.f32 	%f24, [%rd12];
	add.s64 	%rd13, %rd11, %rd9;
	ld.global.f32 	%f25, [%rd13];
	fma.rn.f32 	%f26, %f24, %f25, %f23;
	add.s64 	%rd14, %rd12, %rd9;
	ld.global.f32 	%f27, [%rd14];
	add.s64 	%rd15, %rd13, %rd9;
	ld.global.f32 	%f28, [%rd15];
	fma.rn.f32 	%f29, %f27, %f28, %f26;
	add.s64 	%rd16, %rd14, %rd9;
	ld.global.f32 	%f30, [%rd16];
	add.s64 	%rd17, %rd15, %rd9;
	ld.global.f32 	%f31, [%rd17];
	fma.rn.f32 	%f32, %f30, %f31, %f29;
	add.s64 	%rd18, %rd16, %rd9;
	ld.global.f32 	%f33, [%rd18];
	add.s64 	%rd19, %rd17, %rd9;
	ld.global.f32 	%f34, [%rd19];
	fma.rn.f32 	%f35, %f33, %f34, %f32;
	add.s64 	%rd20, %rd18, %rd9;
	ld.global.f32 	%f36, [%rd20];
	add.s64 	%rd21, %rd19, %rd9;
	ld.global.f32 	%f37, [%rd21];
	fma.rn.f32 	%f38, %f36, %f37, %f35;
	add.s64 	%rd22, %rd20, %rd9;
	ld.global.f32 	%f39, [%rd22];
	add.s64 	%rd23, %rd21, %rd9;
	ld.global.f32 	%f40, [%rd23];
	fma.rn.f32 	%f41, %f39, %f40, %f38;
	add.s64 	%rd24, %rd22, %rd9;
	ld.global.f32 	%f42, [%rd24];
	add.s64 	%rd25, %rd23, %rd9;
	ld.global.f32 	%f43, [%rd25];
	fma.rn.f32 	%f44, %f42, %f43, %f41;
	add.s64 	%rd26, %rd24, %rd9;
	ld.global.f32 	%f45, [%rd26];
	add.s64 	%rd27, %rd25, %rd9;
	ld.global.f32 	%f46, [%rd27];
	fma.rn.f32 	%f47, %f45, %f46, %f44;
	add.s64 	%rd28, %rd26, %rd9;
	ld.global.f32 	%f48, [%rd28];
	add.s64 	%rd29, %rd27, %rd9;
	ld.global.f32 	%f49, [%rd29];
	fma.rn.f32 	%f50, %f48, %f49, %f47;
	add.s64 	%rd30, %rd28, %rd9;
	ld.global.f32 	%f51, [%rd30];
	add.s64 	%rd31, %rd29, %rd9;
	ld.global.f32 	%f52, [%rd31];
	fma.rn.f32 	%f53, %f51, %f52, %f50;
	add.s64 	%rd32, %rd30, %rd9;
	ld.global.f32 	%f54, [%rd32];
	add.s64 	%rd33, %rd31, %rd9;
	ld.global.f32 	%f55, [%rd33];
	fma.rn.f32 	%f56, %f54, %f55, %f53;
	add.s64 	%rd34, %rd32, %rd9;
	ld.global.f32 	%f57, [%rd34];
	add.s64 	%rd35, %rd33, %rd9;
	ld.global.f32 	%f58, [%rd35];
	fma.rn.f32 	%f59, %f57, %f58, %f56;
	add.s64 	%rd36, %rd34, %rd9;
	ld.global.f32 	%f60, [%rd36];
	add.s64 	%rd37, %rd35, %rd9;
	ld.global.f32 	%f61, [%rd37];
	fma.rn.f32 	%f62, %f60, %f61, %f59;
	add.s64 	%rd38, %rd36, %rd9;
	ld.global.f32 	%f63, [%rd38];
	add.s64 	%rd39, %rd37, %rd9;
	ld.global.f32 	%f64, [%rd39];
	fma.rn.f32 	%f111, %f63, %f64, %f62;
	add.s32 	%r41, %r41, 16;
	add.s32 	%r40, %r40, %r6;
	setp.ne.s32 	%p4, %r41, 0;
	@%p4 bra 	$L__BB3_4;
$L__BB3_5:
	setp.eq.s32 	%p5, %r3, 0;
	@%p5 bra 	$L__BB3_14;
	and.b32  	%r12, %r24, 7;
	setp.lt.u32 	%p6, %r3, 8;
	@%p6 bra 	$L__BB3_8;
	mad.lo.s32 	%r37, %r43, %r26, %r34;
	mul.wide.s32 	%rd40, %r37, 4;
	add.s64 	%rd41, %rd2, %rd40;
	ld.global.f32 	%f66, [%rd41];
	add.s64 	%rd42, %rd1, %rd40;
	ld.global.f32 	%f67, [%rd42];
	fma.rn.f32 	%f68, %f66, %f67, %f111;
	mul.wide.s32 	%rd43, %r26, 4;
	add.s64 	%rd44, %rd41, %rd43;
	ld.global.f32 	%f69, [%rd44];
	add.s64 	%rd45, %rd42, %rd43;
	ld.global.f32 	%f70, [%rd45];
	fma.rn.f32 	%f71, %f69, %f70, %f68;
	add.s64 	%rd46, %rd44, %rd43;
	ld.global.f32 	%f72, [%rd46];
	add.s64 	%rd47, %rd45, %rd43;
	ld.global.f32 	%f73, [%rd47];
	fma.rn.f32 	%f74, %f72, %f73, %f71;
	add.s64 	%rd48, %rd46, %rd43;
	ld.global.f32 	%f75, [%rd48];
	add.s64 	%rd49, %rd47, %rd43;
	ld.global.f32 	%f76, [%rd49];
	fma.rn.f32 	%f77, %f75, %f76, %f74;
	add.s64 	%rd50, %rd48, %rd43;
	ld.global.f32 	%f78, [%rd50];
	add.s64 	%rd51, %rd49, %rd43;
	ld.global.f32 	%f79, [%rd51];
	fma.rn.f32 	%f80, %f78, %f79, %f77;
	add.s64 	%rd52, %rd50, %rd43;
	ld.global.f32 	%f81, [%rd52];
	add.s64 	%rd53, %rd51, %rd43;
	ld.global.f32 	%f82, [%rd53];
	fma.rn.f32 	%f83, %f81, %f82, %f80;
	add.s64 	%rd54, %rd52, %rd43;
	ld.global.f32 	%f84, [%rd54];
	add.s64 	%rd55, %rd53, %rd43;
	ld.global.f32 	%f85, [%rd55];
	fma.rn.f32 	%f86, %f84, %f85, %f83;
	add.s64 	%rd56, %rd54, %rd43;
	ld.global.f32 	%f87, [%rd56];
	add.s64 	%rd57, %rd55, %rd43;
	ld.global.f32 	%f88, [%rd57];
	fma.rn.f32 	%f111, %f87, %f88, %f86;
	add.s32 	%r43, %r43, 8;
$L__BB3_8:
	setp.eq.s32 	%p7, %r12, 0;
	@%p7 bra 	$L__BB3_14;
	and.b32  	%r15, %r24, 3;
	setp.lt.u32 	%p8, %r12, 4;
	@%p8 bra 	$L__BB3_11;
	mad.lo.s32 	%r38, %r43, %r26, %r34;
	mul.wide.s32 	%rd58, %r38, 4;
	add.s64 	%rd59, %rd2, %rd58;
	ld.global.f32 	%f90, [%rd59];
	add.s64 	%rd60, %rd1, %rd58;
	ld.global.f32 	%f91, [%rd60];
	fma.rn.f32 	%f92, %f90, %f91, %f111;
	mul.wide.s32 	%rd61, %r26, 4;
	add.s64 	%rd62, %rd59, %rd61;
	ld.global.f32 	%f93, [%rd62];
	add.s64 	%rd63, %rd60, %rd61;
	ld.global.f32 	%f94, [%rd63];
	fma.rn.f32 	%f95, %f93, %f94, %f92;
	add.s64 	%rd64, %rd62, %rd61;
	ld.global.f32 	%f96, [%rd64];
	add.s64 	%rd65, %rd63, %rd61;
	ld.global.f32 	%f97, [%rd65];
	fma.rn.f32 	%f98, %f96, %f97, %f95;
	add.s64 	%rd66, %rd64, %rd61;
	ld.global.f32 	%f99, [%rd66];
	add.s64 	%rd67, %rd65, %rd61;
	ld.global.f32 	%f100, [%rd67];
	fma.rn.f32 	%f111, %f99, %f100, %f98;
	add.s32 	%r43, %r43, 4;
$L__BB3_11:
	setp.eq.s32 	%p9, %r15, 0;
	@%p9 bra 	$L__BB3_14;
	mad.lo.s32 	%r46, %r43, %r26, %r34;
	neg.s32 	%r45, %r15;
$L__BB3_13:
	.pragma "nounroll";
	mul.wide.s32 	%rd68, %r46, 4;
	add.s64 	%rd69, %rd2, %rd68;
	ld.global.f32 	%f101, [%rd69];
	add.s64 	%rd70, %rd1, %rd68;
	ld.global.f32 	%f102, [%rd70];
	fma.rn.f32 	%f111, %f101, %f102, %f111;
	add.s32 	%r46, %r46, %r26;
	add.s32 	%r45, %r45, 1;
	setp.ne.s32 	%p10, %r45, 0;
	@%p10 bra 	$L__BB3_13;
$L__BB3_14:
	add.s32 	%r39, %r2, %r34;
	cvta.to.global.u64 	%rd71, %rd3;
	mul.wide.s32 	%rd72, %r39, 4;
	add.s64 	%rd73, %rd71, %rd72;
	st.global.f32 	[%rd73], %f111;
$L__BB3_15:
	ret;

}


// ===== COMPILED SASS (sm_100) =====

	.target	sm_100

	.elftype	@"ET_EXEC"


//--------------------- .note.nv.tkinfo           --------------------------
	.section	.note.nv.tkinfo,"",@"SHT_NOTE"
	.sectionflags	@"SHF_NOTE_NV_TKINFO"
	.tkinfo
        /*0018*/ 	.word	0x00000002
        /*0030*/ 	.string	""
        /*0030*/ 	.string	"ptxas"
        /*0030*/ 	.string	"Cuda compilation tools, release 13.0, V13.0.88"
        /*0030*/ 	.string	"Build cuda_13.0.r13.0/compiler.36424714_0"
        /*0030*/ 	.string	"-arch sm_100 -m 64 "



//--------------------- .note.nv.cuinfo           --------------------------
	.section	.note.nv.cuinfo,"",@"SHT_NOTE"
	.sectionflags	@"SHF_NOTE_NV_CUINFO"
        /*0018*/ 	.short	0x0002
        /*001a*/ 	.short	0x0064
        /*001c*/ 	.short	0x0082
	.zero		2


//--------------------- .nv.info                  --------------------------
	.section	.nv.info,"",@"SHT_CUDA_INFO"
	.align	4


	//----- nvinfo : EIATTR_REGCOUNT
	.align		4
        /*0000*/ 	.byte	0x04, 0x2f
        /*0002*/ 	.short	(.L_1 - .L_0)
	.align		4
.L_0:
        /*0004*/ 	.word	index@(_Z11matrix_initPfS_S_S_S_iif)
        /*0008*/ 	.word	0x00000010


	//----- nvinfo : EIATTR_FRAME_SIZE
	.align		4
.L_1:
        /*000c*/ 	.byte	0x04, 0x11
        /*000e*/ 	.short	(.L_3 - .L_2)
	.align		4
.L_2:
        /*0010*/ 	.word	index@(_Z11matrix_initPfS_S_S_S_iif)
        /*0014*/ 	.word	0x00000000


	//----- nvinfo : EIATTR_REGCOUNT
	.align		4
.L_3:
        /*0018*/ 	.byte	0x04, 0x2f
        /*001a*/ 	.short	(.L_5 - .L_4)
	.align		4
.L_4:
        /*001c*/ 	.word	index@(_Z11matrix_multPfS_S_ii)
        /*0020*/ 	.word	0x00000020


	//----- nvinfo : EIATTR_FRAME_SIZE
	.align		4
.L_5:
        /*0024*/ 	.byte	0x04, 0x11
        /*0026*/ 	.short	(.L_7 - .L_6)
	.align		4
.L_6:
        /*0028*/ 	.word	index@(_Z11matrix_multPfS_S_ii)
        /*002c*/ 	.word	0x00000000


	//----- nvinfo : EIATTR_REGCOUNT
	.align		4
.L_7:
        /*0030*/ 	.byte	0x04, 0x2f
        /*0032*/ 	.short	(.L_9 - .L_8)
	.align		4
.L_8:
        /*0034*/ 	.word	index@(_Z14matrix_mult_b2PfS_S_ii)
        /*0038*/ 	.word	0x00000020


	//----- nvinfo : EIATTR_FRAME_SIZE
	.align		4
.L_9:
        /*003c*/ 	.byte	0x04, 0x11
        /*003e*/ 	.short	(.L_11 - .L_10)
	.align		4
.L_10:
        /*0040*/ 	.word	index@(_Z14matrix_mult_b2PfS_S_ii)
        /*0044*/ 	.word	0x00000000


	//----- nvinfo : EIATTR_REGCOUNT
	.align		4
.L_11:
        /*0048*/ 	.byte	0x04, 0x2f
        /*004a*/ 	.short	(.L_13 - .L_12)
	.align		4
.L_12:
        /*004c*/ 	.word	index@(_Z14matrix_mult_a2PfS_S_ii)
        /*0050*/ 	.word	0x00000020


	//----- nvinfo : EIATTR_FRAME_SIZE
	.align		4
.L_13:
        /*0054*/ 	.byte	0x04, 0x11
        /*0056*/ 	.short	(.L_15 - .L_14)
	.align		4
.L_14:
        /*0058*/ 	.word	index@(_Z14matrix_mult_a2PfS_S_ii)
        /*005c*/ 	.word	0x00000000


	//----- nvinfo : EIATTR_MIN_STACK_SIZE
	.align		4
.L_15:
        /*0060*/ 	.byte	0x04, 0x12
        /*0062*/ 	.short	(.L_17 - .L_16)
	.align		4
.L_16:
        /*0064*/ 	.word	index@(_Z14matrix_mult_a2PfS_S_ii)
        /*0068*/ 	.word	0x00000000


	//----- nvinfo : EIATTR_MIN_STACK_SIZE
	.align		4
.L_17:
        /*006c*/ 	.byte	0x04, 0x12
        /*006e*/ 	.short	(.L_19 - .L_18)
	.align		4
.L_18:
        /*0070*/ 	.word	index@(_Z14matrix_mult_b2PfS_S_ii)
        /*0074*/ 	.word	0x00000000


	//----- nvinfo : EIATTR_MIN_STACK_SIZE
	.align		4
.L_19:
        /*0078*/ 	.byte	0x04, 0x12
        /*007a*/ 	.short	(.L_21 - .L_20)
	.align		4
.L_20:
        /*007c*/ 	.word	index@(_Z11matrix_multPfS_S_ii)
        /*0080*/ 	.word	0x00000000


	//----- nvinfo : EIATTR_MIN_STACK_SIZE
	.align		4
.L_21:
        /*0084*/ 	.byte	0x04, 0x12
        /*0086*/ 	.short	(.L_23 - .L_22)
	.align		4
.L_22:
        /*0088*/ 	.word	index@(_Z11matrix_initPfS_S_S_S_iif)
        /*008c*/ 	.word	0x00000000
.L_23:


//--------------------- .nv.compat                --------------------------
	.section	.nv.compat,"",@"SHT_CUDA_COMPAT_INFO"
	.align	4
        /*0000*/ 	.byte	0x02, 0x09, 0x00, 0x00, 0x02, 0x02, 0x01, 0x00, 0x02, 0x05, 0x05, 0x00, 0x03, 0x07, 0x01, 0x01
        /*0010*/ 	.byte	0x02, 0x03, 0x00, 0x00, 0x02, 0x06, 0x01, 0x00, 0x04, 0x0b, 0x08, 0x00, 0x09, 0x00, 0x00, 0x00
        /*0020*/ 	.byte	0x00, 0x00, 0x00, 0x00


//--------------------- .nv.info._Z14matrix_mult_a2PfS_S_ii --------------------------
	.section	.nv.info._Z14matrix_mult_a2PfS_S_ii,"",@"SHT_CUDA_INFO"
	.sectionflags	@""
	.align	4


	//----- nvinfo : EIATTR_CUDA_API_VERSION
	.align		4
        /*0000*/ 	.byte	0x04, 0x37
        /*0002*/ 	.short	(.L_25 - .L_24)
.L_24:
        /*0004*/ 	.word	0x00000082


	//----- nvinfo : EIATTR_KPARAM_INFO
	.align		4
.L_25:
        /*0008*/ 	.byte	0x04, 0x17
        /*000a*/ 	.short	(.L_27 - .L_26)
.L_26:
        /*000c*/ 	.word	0x00000000
        /*0010*/ 	.short	0x0004
        /*0012*/ 	.short	0x001c
        /*0014*/ 	.byte	0x00, 0xf0, 0x11, 0x00


	//----- nvinfo : EIATTR_KPARAM_INFO
	.align		4
.L_27:
        /*0018*/ 	.byte	0x04, 0x17
        /*001a*/ 	.short	(.L_29 - .L_28)
.L_28:
        /*001c*/ 	.word	0x00000000
        /*0020*/ 	.short	0x0003
        /*0022*/ 	.short	0x0018
        /*0024*/ 	.byte	0x00, 0xf0, 0x11, 0x00


	//----- nvinfo : EIATTR_KPARAM_INFO
	.align		4
.L_29:
        /*0028*/ 	.byte	0x04, 0x17
        /*002a*/ 	.short	(.L_31 - .L_30)
.L_30:
        /*002c*/ 	.word	0x00000000
        /*0030*/ 	.short	0x0002
        /*0032*/ 	.short	0x0010
        /*0034*/ 	.byte	0x00, 0xf5, 0x21, 0x00


	//----- nvinfo : EIATTR_KPARAM_INFO
	.align		4
.L_31:
        /*0038*/ 	.byte	0x04, 0x17
        /*003a*/ 	.short	(.L_33 - .L_32)
.L_32:
        /*003c*/ 	.word	0x00000000
        /*0040*/ 	.short	0x0001
        /*0042*/ 	.short	0x0008
        /*0044*/ 	.byte	0x00, 0xf5, 0x21, 0x00


	//----- nvinfo : EIATTR_KPARAM_INFO
	.align		4
.L_33:
        /*0048*/ 	.byte	0x04, 0x17
        /*004a*/ 	.short	(.L_35 - .L_34)
.L_34:
        /*004c*/ 	.word	0x00000000
        /*0050*/ 	.short	0x0000
        /*0052*/ 	.short	0x0000
        /*0054*/ 	.byte	0x00, 0xf5, 0x21, 0x00


	//----- nvinfo : EIATTR_SPARSE_MMA_MASK
	.align		4
.L_35:
        /*0058*/ 	.byte	0x03, 0x50
        /*005a*/ 	.short	0x0000


	//----- nvinfo : EIATTR_MAXREG_COUNT
	.align		4
        /*005c*/ 	.byte	0x03, 0x1b
        /*005e*/ 	.short	0x00ff


	//----- nvinfo : EIATTR_MERCURY_ISA_VERSION
	.align		4
        /*0060*/ 	.byte	0x03, 0x5f
        /*0062*/ 	.short	0x0101


	//----- nvinfo : EIATTR_VRC_CTA_INIT_COUNT
	.align		4
        /*0064*/ 	.byte	0x02, 0x4a
	.zero		1
	.zero		1


	//----- nvinfo : EIATTR_EXIT_INSTR_OFFSETS
	.align		4
        /*0068*/ 	.byte	0x04, 0x1c
        /*006a*/ 	.short	(.L_37 - .L_36)


	//   ....[0]....
.L_36:
        /*006c*/ 	.word	0x000000c0


	//   ....[1]....
        /*0070*/ 	.word	0x00000d20


	//----- nvinfo : EIATTR_CBANK_PARAM_SIZE
	.align		4
.L_37:
        /*0074*/ 	.byte	0x03, 0x19
        /*0076*/ 	.short	0x0020


	//----- nvinfo : EIATTR_PARAM_CBANK
	.align		4
        /*0078*/ 	.byte	0x04, 0x0a
        /*007a*/ 	.short	(.L_39 - .L_38)
	.align		4
.L_38:
        /*007c*/ 	.word	index@(.nv.constant0._Z14matrix_mult_a2PfS_S_ii)
        /*0080*/ 	.short	0x0380
        /*0082*/ 	.short	0x0020


	//----- nvinfo : EIATTR_SW_WAR
	.align		4
.L_39:
        /*0084*/ 	.byte	0x04, 0x36
        /*0086*/ 	.short	(.L_41 - .L_40)
.L_40:
        /*0088*/ 	.word	0x00000008
.L_41:


//--------------------- .nv.info._Z14matrix_mult_b2PfS_S_ii --------------------------
	.section	.nv.info._Z14matrix_mult_b2PfS_S_ii,"",@"SHT_CUDA_INFO"
	.sectionflags	@""
	.align	4


	//----- nvinfo : EIATTR_CUDA_API_VERSION
	.align		4
        /*0000*/ 	.byte	0x04, 0x37
        /*0002*/ 	.short	(.L_43 - .L_42)
.L_42:
        /*0004*/ 	.word	0x00000082


	//----- nvinfo : EIATTR_KPARAM_INFO
	.align		4
.L_43:
        /*0008*/ 	.byte	0x04, 0x17
        /*000a*/ 	.short	(.L_45 - .L_44)
.L_44:
        /*000c*/ 	.word	0x00000000
        /*0010*/ 	.short	0x0004
        /*0012*/ 	.short	0x001c
        /*0014*/ 	.byte	0x00, 0xf0, 0x11, 0x00


	//----- nvinfo : EIATTR_KPARAM_INFO
	.align		4
.L_45:
        /*0018*/ 	.byte	0x04, 0x17
        /*001a*/ 	.short	(.L_47 - .L_46)
.L_46:
        /*001c*/ 	.word	0x00000000
        /*0020*/ 	.short	0x0003
        /*0022*/ 	.short	0x0018
        /*0024*/ 	.byte	0x00, 0xf0, 0x11, 0x00


	//----- nvinfo : EIATTR_KPARAM_INFO
	.align		4
.L_47:
        /*0028*/ 	.byte	0x04, 0x17
        /*002a*/ 	.short	(.L_49 - .L_48)
.L_48:
        /*002c*/ 	.word	0x00000000
        /*0030*/ 	.short	0x0002
        /*0032*/ 	.short	0x0010
        /*0034*/ 	.byte	0x00, 0xf5, 0x21, 0x00


	//----- nvinfo : EIATTR_KPARAM_INFO
	.align		4
.L_49:
        /*0038*/ 	.byte	0x04, 0x17
        /*003a*/ 	.short	(.L_51 - .L_50)
.L_50:
        /*003c*/ 	.word	0x00000000
        /*0040*/ 	.short	0x0001
        /*0042*/ 	.short	0x0008
        /*0044*/ 	.byte	0x00, 0xf5, 0x21, 0x00


	//----- nvinfo : EIATTR_KPARAM_INFO
	.align		4
.L_51:
        /*0048*/ 	.byte	0x04, 0x17
        /*004a*/ 	.short	(.L_53 - .L_52)
.L_52:
        /*004c*/ 	.word	0x00000000
        /*0050*/ 	.short	0x0000
        /*0052*/ 	.short	0x0000
        /*0054*/ 	.byte	0x00, 0xf5, 0x21, 0x00


	//----- nvinfo : EIATTR_SPARSE_MMA_MASK
	.align		4
.L_53:
        /*0058*/ 	.byte	0x03, 0x50
        /*005a*/ 	.short	0x0000


	//----- nvinfo : EIATTR_MAXREG_COUNT
	.align		4
        /*005c*/ 	.byte	0x03, 0x1b
        /*005e*/ 	.short	0x00ff


	//----- nvinfo : EIATTR_MERCURY_ISA_VERSION
	.align		4
        /*0060*/ 	.byte	0x03, 0x5f
        /*0062*/ 	.short	0x0101


	//----- nvinfo : EIATTR_VRC_CTA_INIT_COUNT
	.align		4
        /*0064*/ 	.byte	0x02, 0x4a
	.zero		1
	.zero		1


	//----- nvinfo : EIATTR_EXIT_INSTR_OFFSETS
	.align		4
        /*0068*/ 	.byte	0x04, 0x1c
        /*006a*/ 	.short	(.L_55 - .L_54)


	//   ....[0]....
.L_54:
        /*006c*/ 	.word	0x000000d0


	//   ....[1]....
        /*0070*/ 	.word	0x00000a80


	//----- nvinfo : EIATTR_CBANK_PARAM_SIZE
	.align		4
.L_55:
        /*0074*/ 	.byte	0x03, 0x19
        /*0076*/ 	.short	0x0020


	//----- nvinfo : EIATTR_PARAM_CBANK
	.align		4
        /*0078*/ 	.byte	0x04, 0x0a
        /*007a*/ 	.short	(.L_57 - .L_56)
	.align		4
.L_56:
        /*007c*/ 	.word	index@(.nv.constant0._Z14matrix_mult_b2PfS_S_ii)
        /*0080*/ 	.short	0x0380
        /*0082*/ 	.short	0x0020


	//----- nvinfo : EIATTR_SW_WAR
	.align		4
.L_57:
        /*0084*/ 	.byte	0x04, 0x36
        /*0086*/ 	.short	(.L_59 - .L_58)
.L_58:
        /*0088*/ 	.word	0x00000008
.L_59:


//--------------------- .nv.info._Z11matrix_multPfS_S_ii --------------------------
	.section	.nv.info._Z11matrix_multPfS_S_ii,"",@"SHT_CUDA_INFO"
	.sectionflags	@""
	.align	4


	//----- nvinfo : EIATTR_CUDA_API_VERSION
	.align		4
        /*0000*/ 	.byte	0x04, 0x37
        /*0002*/ 	.short	(.L_61 - .L_60)
.L_60:
        /*0004*/ 	.word	0x00000082


	//----- nvinfo : EIATTR_KPARAM_INFO
	.align		4
.L_61:
        /*0008*/ 	.byte	0x04, 0x17
        /*000a*/ 	.short	(.L_63 - .L_62)
.L_62:
        /*000c*/ 	.word	0x00000000
        /*0010*/ 	.short	0x0004
        /*0012*/ 	.short	0x001c
        /*0014*/ 	.byte	0x00, 0xf0, 0x11, 0x00


	//----- nvinfo : EIATTR_KPARAM_INFO
	.align		4
.L_63:
        /*0018*/ 	.byte	0x04, 0x17
        /*001a*/ 	.short	(.L_65 - .L_64)
.L_64:
        /*001c*/ 	.word	0x00000000
        /*0020*/ 	.short	0x0003
        /*0022*/ 	.short	0x0018
        /*0024*/ 	.byte	0x00, 0xf0, 0x11, 0x00


	//----- nvinfo : EIATTR_KPARAM_INFO
	.align		4
.L_65:
        /*0028*/ 	.byte	0x04, 0x17
        /*002a*/ 	.short	(.L_67 - .L_66)
.L_66:
        /*002c*/ 	.word	0x00000000
        /*0030*/ 	.short	0x0002
        /*0032*/ 	.short	0x0010
        /*0034*/ 	.byte	0x00, 0xf5, 0x21, 0x00


	//----- nvinfo : EIATTR_KPARAM_INFO
	.align		4
.L_67:
        /*0038*/ 	.byte	0x04, 0x17
        /*003a*/ 	.short	(.L_69 - .L_68)
.L_68:
        /*003c*/ 	.word	0x00000000
        /*0040*/ 	.short	0x0001
        /*0042*/ 	.short	0x0008
        /*0044*/ 	.byte	0x00, 0xf5, 0x21, 0x00


	//----- nvinfo : EIATTR_KPARAM_INFO
	.align		4
.L_69:
        /*0048*/ 	.byte	0x04, 0x17
        /*004a*/ 	.short	(.L_71 - .L_70)
.L_70:
        /*004c*/ 	.word	0x00000000
        /*0050*/ 	.short	0x0000
        /*0052*/ 	.short	0x0000
        /*0054*/ 	.byte	0x00, 0xf5, 0x21, 0x00


	//----- nvinfo : EIATTR_SPARSE_MMA_MASK
	.align		4
.L_71:
        /*0058*/ 	.byte	0x03, 0x50
        /*005a*/ 	.short	0x0000


	//----- nvinfo : EIATTR_MAXREG_COUNT
	.align		4
        /*005c*/ 	.byte	0x03, 0x1b
        /*005e*/ 	.short	0x00ff


	//----- nvinfo : EIATTR_MERCURY_ISA_VERSION
	.align		4
        /*0060*/ 	.byte	0x03, 0x5f
        /*0062*/ 	.short	0x0101


	//----- nvinfo : EIATTR_VRC_CTA_INIT_COUNT
	.align		4
        /*0064*/ 	.byte	0x02, 0x4a
	.zero		1
	.zero		1


	//----- nvinfo : EIATTR_EXIT_INSTR_OFFSETS
	.align		4
        /*0068*/ 	.byte	0x04, 0x1c
        /*006a*/ 	.short	(.L_73 - .L_72)


	//   ....[0]....
.L_72:
        /*006c*/ 	.word	0x000000c0


	//   ....[1]....
        /*0070*/ 	.word	0x00000840


	//----- nvinfo : EIATTR_CBANK_PARAM_SIZE
	.align		4
.L_73:
        /*0074*/ 	.byte	0x03, 0x19
        /*0076*/ 	.short	0x0020


	//----- nvinfo : EIATTR_PARAM_CBANK
	.align		4
        /*0078*/ 	.byte	0x04, 0x0a
        /*007a*/ 	.short	(.L_75 - .L_74)
	.align		4
.L_74:
        /*007c*/ 	.word	index@(.nv.constant0._Z11matrix_multPfS_S_ii)
        /*0080*/ 	.short	0x0380
        /*0082*/ 	.short	0x0020


	//----- nvinfo : EIATTR_SW_WAR
	.align		4
.L_75:
        /*0084*/ 	.byte	0x04, 0x36
        /*0086*/ 	.short	(.L_77 - .L_76)
.L_76:
        /*0088*/ 	.word	0x00000008
.L_77:


//--------------------- .nv.info._Z11matrix_initPfS_S_S_S_iif --------------------------
	.section	.nv.info._Z11matrix_initPfS_S_S_S_iif,"",@"SHT_CUDA_INFO"
	.sectionflags	@""
	.align	4


	//----- nvinfo : EIATTR_CUDA_API_VERSION
	.align		4
        /*0000*/ 	.byte	0x04, 0x37
        /*0002*/ 	.short	(.L_79 - .L_78)
.L_78:
        /*0004*/ 	.word	0x00000082


	//----- nvinfo : EIATTR_KPARAM_INFO
	.align		4
.L_79:
        /*0008*/ 	.byte	0x04, 0x17
        /*000a*/ 	.short	(.L_81 - .L_80)
.L_80:
        /*000c*/ 	.word	0x00000000
        /*0010*/ 	.short	0x0007
        /*0012*/ 	.short	0x0030
        /*0014*/ 	.byte	0x00, 0xf0, 0x11, 0x00


	//----- nvinfo : EIATTR_KPARAM_INFO
	.align		4
.L_81:
        /*0018*/ 	.byte	0x04, 0x17
        /*001a*/ 	.short	(.L_83 - .L_82)
.L_82:
        /*001c*/ 	.word	0x00000000
        /*0020*/ 	.short	0x0006
        /*0022*/ 	.short	0x002c
        /*0024*/ 	.byte	0x00, 0xf0, 0x11, 0x00


	//----- nvinfo : EIATTR_KPARAM_INFO
	.align		4
.L_83:
        /*0028*/ 	.byte	0x04, 0x17
        /*002a*/ 	.short	(.L_85 - .L_84)
.L_84:
        /*002c*/ 	.word	0x00000000
        /*0030*/ 	.short	0x0005
        /*0032*/ 	.short	0x0028
        /*0034*/ 	.byte	0x00, 0xf0, 0x11, 0x00


	//----- nvinfo : EIATTR_KPARAM_INFO
	.align		4
.L_85:
        /*0038*/ 	.byte	0x04, 0x17
        /*003a*/ 	.short	(.L_87 - .L_86)
.L_86:
        /*003c*/ 	.word	0x00000000
        /*0040*/ 	.short	0x0004
        /*0042*/ 	.short	0x0020
        /*0044*/ 	.byte	0x00, 0xf5, 0x21, 0x00


	//----- nvinfo : EIATTR_KPARAM_INFO
	.align		4
.L_87:
        /*0048*/ 	.byte	0x04, 0x17
        /*004a*/ 	.short	(.L_89 - .L_88)
.L_88:
        /*004c*/ 	.word	0x00000000
        /*0050*/ 	.short	0x0003
        /*0052*/ 	.short	0x0018
        /*0054*/ 	.byte	0x00, 0xf5, 0x21, 0x00


	//----- nvinfo : EIATTR_KPARAM_INFO
	.align		4
.L_89:
        /*0058*/ 	.byte	0x04, 0x17
        /*005a*/ 	.short	(.L_91 - .L_90)
.L_90:
        /*005c*/ 	.word	0x00000000
        /*0060*/ 	.short	0x0002
        /*0062*/ 	.short	0x0010
        /*0064*/ 	.byte	0x00, 0xf5, 0x21, 0x00


	//----- nvinfo : EIATTR_KPARAM_INFO
	.align		4
.L_91:
        /*0068*/ 	.byte	0x04, 0x17
        /*006a*/ 	.short	(.L_93 - .L_92)
.L_92:
        /*006c*/ 	.word	0x00000000
        /*0070*/ 	.short	0x0001
        /*0072*/ 	.short	0x0008
        /*0074*/ 	.byte	0x00, 0xf5, 0x21, 0x00


	//----- nvinfo : EIATTR_KPARAM_INFO
	.align		4
.L_93:
        /*0078*/ 	.byte	0x04, 0x17
        /*007a*/ 	.short	(.L_95 - .L_94)
.L_94:
        /*007c*/ 	.word	0x00000000
        /*0080*/ 	.short	0x0000
        /*0082*/ 	.short	0x0000
        /*0084*/ 	.byte	0x00, 0xf5, 0x21, 0x00


	//----- nvinfo : EIATTR_SPARSE_MMA_MASK
	.align		4
.L_95:
        /*0088*/ 	.byte	0x03, 0x50
        /*008a*/ 	.short	0x0000


	//----- nvinfo : EIATTR_MAXREG_COUNT
	.align		4
        /*008c*/ 	.byte	0x03, 0x1b
        /*008e*/ 	.short	0x00ff


	//----- nvinfo : EIATTR_MERCURY_ISA_VERSION
	.align		4
        /*0090*/ 	.byte	0x03, 0x5f
        /*0092*/ 	.short	0x0101


	//----- nvinfo : EIATTR_VRC_CTA_INIT_COUNT
	.align		4
        /*0094*/ 	.byte	0x02, 0x4a
	.zero		1
	.zero		1


	//----- nvinfo : EIATTR_EXIT_INSTR_OFFSETS
	.align		4
        /*0098*/ 	.byte	0x04, 0x1c
        /*009a*/ 	.short	(.L_97 - .L_96)


	//   ....[0]....
.L_96:
        /*009c*/ 	.word	0x000000d0


	//   ....[1]....
        /*00a0*/ 	.word	0x00000160


	//   ....[2]....
        /*00a4*/ 	.word	0x00000230


	//----- nvinfo : EIATTR_CBANK_PARAM_SIZE
	.align		4
.L_97:
        /*00a8*/ 	.byte	0x03, 0x19
        /*00aa*/ 	.short	0x0034


	//----- nvinfo : EIATTR_PARAM_CBANK
	.align		4
        /*00ac*/ 	.byte	0x04, 0x0a
        /*00ae*/ 	.short	(.L_99 - .L_98)
	.align		4
.L_98:
        /*00b0*/ 	.word	index@(.nv.constant0._Z11matrix_initPfS_S_S_S_iif)
        /*00b4*/ 	.short	0x0380
        /*00b6*/ 	.short	0x0034


	//----- nvinfo : EIATTR_SW_WAR
	.align		4
.L_99:
        /*00b8*/ 	.byte	0x04, 0x36
        /*00ba*/ 	.short	(.L_101 - .L_100)
.L_100:
        /*00bc*/ 	.word	0x00000008
.L_101:


//--------------------- .nv.callgraph             --------------------------
	.section	.nv.callgraph,"",@"SHT_CUDA_CALLGRAPH"
	.align	4
	.sectionentsize	8
	.align		4
        /*0000*/ 	.word	0x00000000
	.align		4
        /*0004*/ 	.word	0xffffffff
	.align		4
        /*0008*/ 	.word	0x00000000
	.align		4
        /*000c*/ 	.word	0xfffffffe
	.align		4
        /*0010*/ 	.word	0x00000000
	.align		4
        /*0014*/ 	.word	0xfffffffd
	.align		4
        /*0018*/ 	.word	0x00000000
	.align		4
        /*001c*/ 	.word	0xfffffffc


//--------------------- .text._Z14matrix_mult_a2PfS_S_ii --------------------------
	.section	.text._Z14matrix_mult_a2PfS_S_ii,"ax",@progbits
	.align	128
        .global         _Z14matrix_mult_a2PfS_S_ii
        .type           _Z14matrix_mult_a2PfS_S_ii,@function
        .size           _Z14matrix_mult_a2PfS_S_ii,(.L_x_20 - _Z14matrix_mult_a2PfS_S_ii)
        .other          _Z14matrix_mult_a2PfS_S_ii,@"STO_CUDA_ENTRY STV_DEFAULT"
_Z14matrix_mult_a2PfS_S_ii:
.text._Z14matrix_mult_a2PfS_S_ii:
[----:B------:R-:W-:Y:S01]  /*0000*/  LDC R1, c[0x0][0x37c] ;  /* 0x0000df00ff017b82 */ /* 0x000fe20000000800 */
[----:B------:R-:W0:Y:S07]  /*0010*/  S2R R2, SR_TID.X ;  /* 0x0000000000027919 */ /* 0x000e2e0000002100 */
[----:B------:R-:W0:Y:S01]  /*0020*/  S2UR UR4, SR_CTAID.X ;  /* 0x00000000000479c3 */ /* 0x000e220000002500 */
[----:B------:R-:W1:Y:S07]  /*0030*/  S2R R4, SR_TID.Y ;  /* 0x0000000000047919 */ /* 0x000e6e0000002200 */
[----:B------:R-:W0:Y:S08]  /*0040*/  LDC R3, c[0x0][0x360] ;  /* 0x0000d800ff037b82 */ /* 0x000e300000000800 */
[----:B------:R-:W1:Y:S08]  /*0050*/  S2UR UR5, SR_CTAID.Y ;  /* 0x00000000000579c3 */ /* 0x000e700000002600 */
[----:B------:R-:W1:Y:S08]  /*0060*/  LDC R5, c[0x0][0x364] ;  /* 0x0000d900ff057b82 */ /* 0x000e700000000800 */
[----:B------:R-:W2:Y:S01]  /*0070*/  LDC R0, c[0x0][0x39c] ;  /* 0x0000e700ff007b82 */ /* 0x000ea20000000800 */
[----:B0-----:R-:W-:-:S02]  /*0080*/  IMAD R2, R3, UR4, R2 ;  /* 0x0000000403027c24 */ /* 0x001fc4000f8e0202 */
[----:B-1----:R-:W-:-:S05]  /*0090*/  IMAD R3, R5, UR5, R4 ;  /* 0x0000000505037c24 */ /* 0x002fca000f8e0204 */
[----:B------:R-:W-:-:S04]  /*00a0*/  VIMNMX R5, PT, PT, R2, R3, !PT ;  /* 0x0000000302057248 */ /* 0x000fc80007fe0100 */
[----:B--2---:R-:W-:-:S13]  /*00b0*/  ISETP.GE.AND P0, PT, R5, R0, PT ;  /* 0x000000000500720c */ /* 0x004fda0003f06270 */
[----:B------:R-:W-:Y:S05]  /*00c0*/  @P0 EXIT ;  /* 0x000000000000094d */ /* 0x000fea0003800000 */
[----:B------:R-:W0:Y:S01]  /*00d0*/  LDCU UR5, c[0x0][0x398] ;  /* 0x00007300ff0577ac */ /* 0x000e220008000800 */
[----:B------:R-:W-:Y:S01]  /*00e0*/  HFMA2 R21, -RZ, RZ, 0, 0 ;  /* 0x00000000ff157431 */ /* 0x000fe200000001ff */
[----:B------:R-:W1:Y:S01]  /*00f0*/  LDCU.64 UR8, c[0x0][0x358] ;  /* 0x00006b00ff0877ac */ /* 0x000e620008000a00 */
[----:B0-----:R-:W-:-:S09]  /*0100*/  UISETP.GE.AND UP0, UPT, UR5, 0x1, UPT ;  /* 0x000000010500788c */ /* 0x001fd2000bf06270 */
[----:B-1----:R-:W-:Y:S05]  /*0110*/  BRA.U !UP0, `(.L_x_0) ;  /* 0x0000000908f07547 */ /* 0x002fea000b800000 */
[----:B------:R-:W-:Y:S01]  /*0120*/  UISETP.GE.U32.AND UP1, UPT, UR5, 0x10, UPT ;  /* 0x000000100500788c */ /* 0x000fe2000bf26070 */
[----:B------:R-:W-:Y:S01]  /*0130*/  MOV R21, RZ ;  /* 0x000000ff00157202 */ /* 0x000fe20000000f00 */
[----:B------:R-:W-:Y:S01]  /*0140*/  ULOP3.LUT UR6, UR5, 0xf, URZ, 0xc0, !UPT ;  /* 0x0000000f05067892 */ /* 0x000fe2000f8ec0ff */
[----:B------:R-:W-:-:S03]  /*0150*/  UMOV UR4, URZ ;  /* 0x000000ff00047c82 */ /* 0x000fc60008000000 */
[----:B------:R-:W-:-:S03]  /*0160*/  UISETP.NE.AND UP0, UPT, UR6, URZ, UPT ;  /* 0x000000ff0600728c */ /* 0x000fc6000bf05270 */
[----:B------:R-:W-:Y:S08]  /*0170*/  BRA.U !UP1, `(.L_x_1) ;  /* 0x0000000509687547 */ /* 0x000ff0000b800000 */
[----:B------:R-:W-:Y:S01]  /*0180*/  ULOP3.LUT UR4, UR5, 0x7ffffff0, URZ, 0xc0, !UPT ;  /* 0x7ffffff005047892 */ /* 0x000fe2000f8ec0ff */
[----:B------:R-:W-:Y:S02]  /*0190*/  MOV R21, RZ ;  /* 0x000000ff00157202 */ /* 0x000fe40000000f00 */
[----:B------:R-:W-:Y:S01]  /*01a0*/  MOV R4, R3 ;  /* 0x0000000300047202 */ /* 0x000fe20000000f00 */
[----:B------:R-:W-:-:S12]  /*01b0*/  UIADD3 UR7, UPT, UPT, -UR4, URZ, URZ ;  /* 0x000000ff04077290 */ /* 0x000fd8000fffe1ff */
.L_x_2:
[----:B------:R-:W0:Y:S08]  /*01c0*/  LDC.64 R6, c[0x0][0x380] ;  /* 0x0000e000ff067b82 */ /* 0x000e300000000a00 */
[----:B------:R-:W1:Y:S01]  /*01d0*/  LDC.64 R10, c[0x0][0x388] ;  /* 0x0000e200ff0a7b82 */ /* 0x000e620000000a00 */
[----:B0-----:R-:W-:-:S05]  /*01e0*/  IMAD.WIDE R6, R4, 0x4, R6 ;  /* 0x0000000404067825 */ /* 0x001fca00078e0206 */
[----:B------:R-:W2:Y:S01]  /*01f0*/  LDG.E R23, desc[UR8][R6.64] ;  /* 0x0000000806177981 */ /* 0x000ea2000c1e1900 */
[----:B-1----:R-:W-:-:S04]  /*0200*/  IMAD.WIDE R10, R4, 0x4, R10 ;  /* 0x00000004040a7825 */ /* 0x002fc800078e020a */
[C---:B------:R-:W-:Y:S01]  /*0210*/  IMAD.WIDE R24, R0.reuse, 0x4, R6 ;  /* 0x0000000400187825 */ /* 0x040fe200078e0206 */
[----:B------:R-:W2:Y:S03]  /*0220*/  LDG.E R22, desc[UR8][R10.64] ;  /* 0x000000080a167981 */ /* 0x000ea6000c1e1900 */
[C---:B------:R-:W-:Y:S01]  /*0230*/  IMAD.WIDE R28, R0.reuse, 0x4, R10 ;  /* 0x00000004001c7825 */ /* 0x040fe200078e020a */
[----:B------:R-:W3:Y:S03]  /*0240*/  LDG.E R19, desc[UR8][R24.64] ;  /* 0x0000000818137981 */ /* 0x000ee6000c1e1900 */
[C---:B------:R-:W-:Y:S01]  /*0250*/  IMAD.WIDE R16, R0.reuse, 0x4, R24 ;  /* 0x0000000400107825 */ /* 0x040fe200078e0218 */
[----:B------:R-:W3:Y:S03]  /*0260*/  LDG.E R13, desc[UR8][R28.64] ;  /* 0x000000081c0d7981 */ /* 0x000ee6000c1e1900 */
[C---:B------:R-:W-:Y:S01]  /*0270*/  IMAD.WIDE R14, R0.reuse, 0x4, R28 ;  /* 0x00000004000e7825 */ /* 0x040fe200078e021c */
[----:B------:R0:W4:Y:S04]  /*0280*/  LDG.E R9, desc[UR8][R16.64] ;  /* 0x0000000810097981 */ /* 0x000128000c1e1900 */
[----:B------:R1:W4:Y:S01]  /*0290*/  LDG.E R8, desc[UR8][R14.64] ;  /* 0x000000080e087981 */ /* 0x000322000c1e1900 */
[----:B0-----:R-:W-:-:S04]  /*02a0*/  IMAD.WIDE R16, R0, 0x4, R16 ;  /* 0x0000000400107825 */ /* 0x001fc800078e0210 */
[C---:B-1----:R-:W-:Y:S01]  /*02b0*/  IMAD.WIDE R14, R0.reuse, 0x4, R14 ;  /* 0x00000004000e7825 */ /* 0x042fe200078e020e */
[----:B------:R-:W5:Y:S03]  /*02c0*/  LDG.E R20, desc[UR8][R16.64] ;  /* 0x0000000810147981 */ /* 0x000f66000c1e1900 */
[C---:B------:R-:W-:Y:S01]  /*02d0*/  IMAD.WIDE R6, R0.reuse, 0x4, R16 ;  /* 0x0000000400067825 */ /* 0x040fe200078e0210 */
[----:B------:R-:W5:Y:S03]  /*02e0*/  LDG.E R11, desc[UR8][R14.64] ;  /* 0x000000080e0b7981 */ /* 0x000f66000c1e1900 */
[C---:B------:R-:W-:Y:S01]  /*02f0*/  IMAD.WIDE R26, R0.reuse, 0x4, R14 ;  /* 0x00000004001a7825 */ /* 0x040fe200078e020e */
[----:B------:R0:W5:Y:S04]  /*0300*/  LDG.E R12, desc[UR8][R6.64] ;  /* 0x00000008060c7981 */ /* 0x000168000c1e1900 */
[----:B------:R1:W5:Y:S01]  /*0310*/  LDG.E R18, desc[UR8][R26.64] ;  /* 0x000000081a127981 */ /* 0x000362000c1e1900 */
[----:B0-----:R-:W-:-:S04]  /*0320*/  IMAD.WIDE R6, R0, 0x4, R6 ;  /* 0x0000000400067825 */ /* 0x001fc800078e0206 */
[C---:B-1----:R-:W-:Y:S01]  /*0330*/  IMAD.WIDE R26, R0.reuse, 0x4, R26 ;  /* 0x00000004001a7825 */ /* 0x042fe200078e021a */
[----:B------:R0:W5:Y:S04]  /*0340*/  LDG.E R5, desc[UR8][R6.64] ;  /* 0x0000000806057981 */ /* 0x000168000c1e1900 */
[----:B------:R1:W5:Y:S01]  /*0350*/  LDG.E R10, desc[UR8][R26.64] ;  /* 0x000000081a0a7981 */ /* 0x000362000c1e1900 */
[----:B0-----:R-:W-:-:S04]  /*0360*/  IMAD.WIDE R6, R0, 0x4, R6 ;  /* 0x0000000400067825 */ /* 0x001fc800078e0206 */
[C---:B-1----:R-:W-:Y:S01]  /*0370*/  IMAD.WIDE R26, R0.reuse, 0x4, R26 ;  /* 0x00000004001a7825 */ /* 0x042fe200078e021a */
[----:B------:R0:W5:Y:S03]  /*0380*/  LDG.E R25, desc[UR8][R6.64] ;  /* 0x0000000806197981 */ /* 0x000166000c1e1900 */
[----:B------:R-:W-:-:S04]  /*0390*/  IMAD.WIDE R16, R0, 0x4, R6 ;  /* 0x0000000400107825 */ /* 0x000fc800078e0206 */
[C---:B0-----:R-:W-:Y:S02]  /*03a0*/  IMAD.WIDE R6, R0.reuse, 0x4, R26 ;  /* 0x0000000400067825 */ /* 0x041fe400078e021a */
[----:B------:R-:W5:Y:S02]  /*03b0*/  LDG.E R26, desc[UR8][R26.64] ;  /* 0x000000081a1a7981 */ /* 0x000f64000c1e1900 */
[C---:B------:R-:W-:Y:S02]  /*03c0*/  IMAD.WIDE R14, R0.reuse, 0x4, R16 ;  /* 0x00000004000e7825 */ /* 0x040fe400078e0210 */
[----:B------:R-:W5:Y:S02]  /*03d0*/  LDG.E R24, desc[UR8][R6.64] ;  /* 0x0000000806187981 */ /* 0x000f64000c1e1900 */
[----:B--2---:R-:W-:Y:S02]  /*03e0*/  FFMA R22, R23, R22, R21 ;  /* 0x0000001617167223 */ /* 0x004fe40000000015 */
[----:B------:R0:W2:Y:S04]  /*03f0*/  LDG.E R23, desc[UR8][R16.64] ;  /* 0x0000000810177981 */ /* 0x0000a8000c1e1900 */
[----:B------:R1:W2:Y:S01]  /*0400*/  LDG.E R21, desc[UR8][R14.64] ;  /* 0x000000080e157981 */ /* 0x0002a2000c1e1900 */
[----:B---3--:R-:W-:Y:S01]  /*0410*/  FFMA R22, R19, R13, R22 ;  /* 0x0000000d13167223 */ /* 0x008fe20000000016 */
[----:B0-----:R-:W-:-:S04]  /*0420*/  IMAD.WIDE R16, R0, 0x4, R6 ;  /* 0x0000000400107825 */ /* 0x001fc800078e0206 */
[----:B----4-:R-:W-:Y:S01]  /*0430*/  FFMA R29, R9, R8, R22 ;  /* 0x00000008091d7223 */ /* 0x010fe20000000016 */
[C---:B-1----:R-:W-:Y:S01]  /*0440*/  IMAD.WIDE R14, R0.reuse, 0x4, R14 ;  /* 0x00000004000e7825 */ /* 0x042fe200078e020e */
[----:B------:R-:W3:Y:S03]  /*0450*/  LDG.E R22, desc[UR8][R16.64] ;  /* 0x0000000810167981 */ /* 0x000ee6000c1e1900 */
[C---:B------:R-:W-:Y:S01]  /*0460*/  IMAD.WIDE R8, R0.reuse, 0x4, R16 ;  /* 0x0000000400087825 */ /* 0x040fe200078e0210 */
[----:B------:R0:W4:Y:S03]  /*0470*/  LDG.E R19, desc[UR8][R14.64] ;  /* 0x000000080e137981 */ /* 0x000126000c1e1900 */
[----:B------:R-:W-:-:S04]  /*0480*/  IMAD.WIDE R6, R0, 0x4, R8 ;  /* 0x0000000400067825 */ /* 0x000fc800078e0208 */
[----:B0-----:R-:W-:-:S04]  /*0490*/  IMAD.WIDE R14, R0, 0x4, R14 ;  /* 0x00000004000e7825 */ /* 0x001fc800078e020e */
[----:B-----5:R-:W-:Y:S02]  /*04a0*/  FFMA R29, R20, R11, R29 ;  /* 0x0000000b141d7223 */ /* 0x020fe4000000001d */
[----:B------:R-:W4:Y:S01]  /*04b0*/  LDG.E R20, desc[UR8][R8.64] ;  /* 0x0000000808147981 */ /* 0x000f22000c1e1900 */
[----:B------:R-:W-:-:S03]  /*04c0*/  IMAD.WIDE R16, R0, 0x4, R6 ;  /* 0x0000000400107825 */ /* 0x000fc600078e0206 */
[----:B------:R0:W5:Y:S01]  /*04d0*/  LDG.E R13, desc[UR8][R14.64] ;  /* 0x000000080e0d7981 */ /* 0x000162000c1e1900 */
[----:B------:R-:W-:Y:S01]  /*04e0*/  FFMA R12, R12, R18, R29 ;  /* 0x000000120c0c7223 */ /* 0x000fe2000000001d */
[C---:B------:R-:W-:Y:S02]  /*04f0*/  IMAD.WIDE R28, R0.reuse, 0x4, R16 ;  /* 0x00000004001c7825 */ /* 0x040fe400078e0210 */
[----:B------:R-:W5:Y:S02]  /*0500*/  LDG.E R18, desc[UR8][R6.64] ;  /* 0x0000000806127981 */ /* 0x000f64000c1e1900 */
[----:B0-----:R-:W-:-:S05]  /*0510*/  IMAD.WIDE R14, R0, 0x4, R14 ;  /* 0x00000004000e7825 */ /* 0x001fca00078e020e */
[----:B------:R0:W5:Y:S01]  /*0520*/  LDG.E R11, desc[UR8][R14.64] ;  /* 0x000000080e0b7981 */ /* 0x000162000c1e1900 */
[----:B------:R-:W-:-:S03]  /*0530*/  FFMA R5, R5, R10, R12 ;  /* 0x0000000a05057223 */ /* 0x000fc6000000000c */
[----:B------:R1:W5:Y:S04]  /*0540*/  LDG.E R12, desc[UR8][R16.64] ;  /* 0x00000008100c7981 */ /* 0x000368000c1e1900 */
[----:B------:R-:W5:Y:S01]  /*0550*/  LDG.E R10, desc[UR8][R28.64] ;  /* 0x000000081c0a7981 */ /* 0x000f62000c1e1900 */
[----:B0-----:R-:W-:-:S04]  /*0560*/  IMAD.WIDE R14, R0, 0x4, R14 ;  /* 0x00000004000e7825 */ /* 0x001fc800078e020e */
[C---:B-1----:R-:W-:Y:S01]  /*0570*/  IMAD.WIDE R16, R0.reuse, 0x4, R28 ;  /* 0x0000000400107825 */ /* 0x042fe200078e021c */
        /* <DEDUP_REMOVED lines=8> */
[----:B------:R0:W5:Y:S04]  /*0600*/  LDG.E R6, desc[UR8][R14.64] ;  /* 0x000000080e067981 */ /* 0x000168000c1e1900 */
[----:B------:R-:W5:Y:S01]  /*0610*/  LDG.E R28, desc[UR8][R16.64] ;  /* 0x00000008101c7981 */ /* 0x000f62000c1e1900 */
[----:B0-----:R-:W-:-:S05]  /*0620*/  IMAD.WIDE R14, R0, 0x4, R14 ;  /* 0x00000004000e7825 */ /* 0x001fca00078e020e */
[----:B------:R-:W5:Y:S01]  /*0630*/  LDG.E R27, desc[UR8][R14.64] ;  /* 0x000000080e1b7981 */ /* 0x000f62000c1e1900 */
[----:B------:R-:W-:Y:S01]  /*0640*/  FFMA R26, R25, R26, R5 ;  /* 0x0000001a191a7223 */ /* 0x000fe20000000005 */
[----:B------:R-:W-:-:S04]  /*0650*/  UIADD3 UR7, UPT, UPT, UR7, 0x10, URZ ;  /* 0x0000001007077890 */ /* 0x000fc8000fffe0ff */
[----:B------:R-:W-:Y:S01]  /*0660*/  UISETP.NE.AND UP1, UPT, UR7, URZ, UPT ;  /* 0x000000ff0700728c */ /* 0x000fe2000bf25270 */
[----:B------:R-:W-:Y:S01]  /*0670*/  LEA R4, R0, R4, 0x4 ;  /* 0x0000000400047211 */ /* 0x000fe200078e20ff */
[----:B--2---:R-:W-:-:S04]  /*0680*/  FFMA R24, R23, R24, R26 ;  /* 0x0000001817187223 */ /* 0x004fc8000000001a */
[----:B---3--:R-:W-:-:S04]  /*0690*/  FFMA R22, R21, R22, R24 ;  /* 0x0000001615167223 */ /* 0x008fc80000000018 */
[----:B----4-:R-:W-:-:S04]  /*06a0*/  FFMA R20, R19, R20, R22 ;  /* 0x0000001413147223 */ /* 0x010fc80000000016 */
[----:B-----5:R-:W-:-:S04]  /*06b0*/  FFMA R18, R13, R18, R20 ;  /* 0x000000120d127223 */ /* 0x020fc80000000014 */
[----:B------:R-:W-:-:S04]  /*06c0*/  FFMA R12, R11, R12, R18 ;  /* 0x0000000c0b0c7223 */ /* 0x000fc80000000012 */
[----:B------:R-:W-:-:S04]  /*06d0*/  FFMA R10, R9, R10, R12 ;  /* 0x0000000a090a7223 */ /* 0x000fc8000000000c */
[----:B------:R-:W-:-:S04]  /*06e0*/  FFMA R7, R7, R8, R10 ;  /* 0x0000000807077223 */ /* 0x000fc8000000000a */
[----:B------:R-:W-:-:S04]  /*06f0*/  FFMA R6, R6, R29, R7 ;  /* 0x0000001d06067223 */ /* 0x000fc80000000007 */
[----:B------:R-:W-:Y:S01]  /*0700*/  FFMA R21, R27, R28, R6 ;  /* 0x0000001c1b157223 */ /* 0x000fe20000000006 */
[----:B------:R-:W-:Y:S06]  /*0710*/  BRA.U UP1, `(.L_x_2) ;  /* 0xfffffff901a87547 */ /* 0x000fec000b83ffff */
.L_x_1:
[----:B------:R-:W-:Y:S05]  /*0720*/  BRA.U !UP0, `(.L_x_0) ;  /* 0x00000005086c7547 */ /* 0x000fea000b800000 */
[----:B------:R-:W-:Y:S02]  /*0730*/  UISETP.GE.U32.AND UP0, UPT, UR6, 0x8, UPT ;  /* 0x000000080600788c */ /* 0x000fe4000bf06070 */
[----:B------:R-:W-:-:S04]  /*0740*/  ULOP3.LUT UR7, UR5, 0x7, URZ, 0xc0, !UPT ;  /* 0x0000000705077892 */ /* 0x000fc8000f8ec0ff */
[----:B------:R-:W-:-:S03]  /*0750*/  UISETP.NE.AND UP1, UPT, UR7, URZ, UPT ;  /* 0x000000ff0700728c */ /* 0x000fc6000bf25270 */
[----:B------:R-:W-:Y:S08]  /*0760*/  BRA.U !UP0, `(.L_x_3) ;  /* 0x0000000108b07547 */ /* 0x000ff0000b800000 */
[----:B------:R-:W0:Y:S01]  /*0770*/  LDC.64 R4, c[0x0][0x380] ;  /* 0x0000e000ff047b82 */ /* 0x000e220000000a00 */
[----:B------:R-:W-:-:S07]  /*0780*/  IMAD R7, R0, UR4, R3 ;  /* 0x0000000400077c24 */ /* 0x000fce000f8e0203 */
[----:B------:R-:W1:Y:S01]  /*0790*/  LDC.64 R24, c[0x0][0x388] ;  /* 0x0000e200ff187b82 */ /* 0x000e620000000a00 */
[----:B0-----:R-:W-:-:S05]  /*07a0*/  IMAD.WIDE R4, R7, 0x4, R4 ;  /* 0x0000000407047825 */ /* 0x001fca00078e0204 */
[----:B------:R0:W2:Y:S01]  /*07b0*/  LDG.E R22, desc[UR8][R4.64] ;  /* 0x0000000804167981 */ /* 0x0000a2000c1e1900 */
[----:B------:R-:W-:-:S04]  /*07c0*/  IMAD.WIDE R16, R0, 0x4, R4 ;  /* 0x0000000400107825 */ /* 0x000fc800078e0204 */
[----:B-1----:R-:W-:Y:S01]  /*07d0*/  IMAD.WIDE R24, R7, 0x4, R24 ;  /* 0x0000000407187825 */ /* 0x002fe200078e0218 */
[----:B------:R-:W3:Y:S03]  /*07e0*/  LDG.E R20, desc[UR8][R16.64] ;  /* 0x0000000810147981 */ /* 0x000ee6000c1e1900 */
[----:B------:R-:W-:-:S04]  /*07f0*/  IMAD.WIDE R18, R0, 0x4, R16 ;  /* 0x0000000400127825 */ /* 0x000fc800078e0210 */
[C---:B------:R-:W-:Y:S02]  /*0800*/  IMAD.WIDE R14, R0.reuse, 0x4, R24 ;  /* 0x00000004000e7825 */ /* 0x040fe400078e0218 */
[----:B------:R-:W2:Y:S02]  /*0810*/  LDG.E R24, desc[UR8][R24.64] ;  /* 0x0000000818187981 */ /* 0x000ea4000c1e1900 */
[C---:B------:R-:W-:Y:S02]  /*0820*/  IMAD.WIDE R28, R0.reuse, 0x4, R14 ;  /* 0x00000004001c7825 */ /* 0x040fe400078e020e */
[----:B------:R1:W3:Y:S02]  /*0830*/  LDG.E R23, desc[UR8][R14.64] ;  /* 0x000000080e177981 */ /* 0x0002e4000c1e1900 */
[C---:B------:R-:W-:Y:S02]  /*0840*/  IMAD.WIDE R26, R0.reuse, 0x4, R18 ;  /* 0x00000004001a7825 */ /* 0x040fe400078e0212 */
[----:B------:R-:W4:Y:S02]  /*0850*/  LDG.E R18, desc[UR8][R18.64] ;  /* 0x0000000812127981 */ /* 0x000f24000c1e1900 */
[----:B------:R-:W-:-:S04]  /*0860*/  IMAD.WIDE R8, R0, 0x4, R28 ;  /* 0x0000000400087825 */ /* 0x000fc800078e021c */
[C---:B------:R-:W-:Y:S02]  /*0870*/  IMAD.WIDE R10, R0.reuse, 0x4, R26 ;  /* 0x00000004000a7825 */ /* 0x040fe400078e021a */
[----:B------:R-:W5:Y:S02]  /*0880*/  LDG.E R26, desc[UR8][R26.64] ;  /* 0x000000081a1a7981 */ /* 0x000f64000c1e1900 */
[C---:B------:R-:W-:Y:S02]  /*0890*/  IMAD.WIDE R12, R0.reuse, 0x4, R8 ;  /* 0x00000004000c7825 */ /* 0x040fe400078e0208 */
[----:B------:R1:W4:Y:S02]  /*08a0*/  LDG.E R19, desc[UR8][R28.64] ;  /* 0x000000081c137981 */ /* 0x000324000c1e1900 */
[C---:B0-----:R-:W-:Y:S02]  /*08b0*/  IMAD.WIDE R4, R0.reuse, 0x4, R10 ;  /* 0x0000000400047825 */ /* 0x041fe400078e020a */
[----:B------:R-:W5:Y:S02]  /*08c0*/  LDG.E R9, desc[UR8][R8.64] ;  /* 0x0000000808097981 */ /* 0x000f64000c1e1900 */
[----:B------:R-:W-:-:S02]  /*08d0*/  IMAD.WIDE R6, R0, 0x4, R12 ;  /* 0x0000000400067825 */ /* 0x000fc400078e020c */
[----:B------:R-:W5:Y:S02]  /*08e0*/  LDG.E R10, desc[UR8][R10.64] ;  /* 0x000000080a0a7981 */ /* 0x000f64000c1e1900 */
[C---:B-1----:R-:W-:Y:S02]  /*08f0*/  IMAD.WIDE R14, R0.reuse, 0x4, R4 ;  /* 0x00000004000e7825 */ /* 0x042fe400078e0204 */
[----:B------:R-:W5:Y:S02]  /*0900*/  LDG.E R13, desc[UR8][R12.64] ;  /* 0x000000080c0d7981 */ /* 0x000f64000c1e1900 */
[C---:B------:R-:W-:Y:S02]  /*0910*/  IMAD.WIDE R16, R0.reuse, 0x4, R6 ;  /* 0x0000000400107825 */ /* 0x040fe400078e0206 */
[----:B------:R0:W5:Y:S02]  /*0920*/  LDG.E R25, desc[UR8][R4.64] ;  /* 0x0000000804197981 */ /* 0x000164000c1e1900 */
[----:B------:R-:W-:-:S02]  /*0930*/  IMAD.WIDE R28, R0, 0x4, R14 ;  /* 0x00000004001c7825 */ /* 0x000fc400078e020e */
[----:B------:R-:W5:Y:S04]  /*0940*/  LDG.E R7, desc[UR8][R6.64] ;  /* 0x0000000806077981 */ /* 0x000f68000c1e1900 */
[----:B------:R-:W5:Y:S01]  /*0950*/  LDG.E R29, desc[UR8][R28.64] ;  /* 0x000000081c1d7981 */ /* 0x000f62000c1e1900 */
[----:B0-----:R-:W-:-:S03]  /*0960*/  IMAD.WIDE R4, R0, 0x4, R16 ;  /* 0x0000000400047825 */ /* 0x001fc600078e0210 */
[----:B------:R-:W5:Y:S04]  /*0970*/  LDG.E R17, desc[UR8][R16.64] ;  /* 0x0000000810117981 */ /* 0x000f68000c1e1900 */
[----:B------:R-:W5:Y:S04]  /*0980*/  LDG.E R6, desc[UR8][R14.64] ;  /* 0x000000080e067981 */ /* 0x000f68000c1e1900 */
[----:B------:R-:W5:Y:S01]  /*0990*/  LDG.E R8, desc[UR8][R4.64] ;  /* 0x0000000804087981 */ /* 0x000f62000c1e1900 */
[----:B------:R-:W-:Y:S01]  /*09a0*/  UIADD3 UR4, UPT, UPT, UR4, 0x8, URZ ;  /* 0x0000000804047890 */ /* 0x000fe2000fffe0ff */
[----:B--2---:R-:W-:-:S04]  /*09b0*/  FFMA R21, R22, R24, R21 ;  /* 0x0000001816157223 */ /* 0x004fc80000000015 */
[----:B---3--:R-:W-:-:S04]  /*09c0*/  FFMA R21, R20, R23, R21 ;  /* 0x0000001714157223 */ /* 0x008fc80000000015 */
[----:B----4-:R-:W-:-:S04]  /*09d0*/  FFMA R19, R18, R19, R21 ;  /* 0x0000001312137223 */ /* 0x010fc80000000015 */
[----:B-----5:R-:W-:-:S04]  /*09e0*/  FFMA R9, R26, R9, R19 ;  /* 0x000000091a097223 */ /* 0x020fc80000000013 */
[----:B------:R-:W-:-:S04]  /*09f0*/  FFMA R10, R10, R13, R9 ;  /* 0x0000000d0a0a7223 */ /* 0x000fc80000000009 */
[----:B------:R-:W-:-:S04]  /*0a00*/  FFMA R7, R25, R7, R10 ;  /* 0x0000000719077223 */ /* 0x000fc8000000000a */
[----:B------:R-:W-:-:S04]  /*0a10*/  FFMA R6, R6, R17, R7 ;  /* 0x0000001106067223 */ /* 0x000fc80000000007 */
[----:B------:R-:W-:-:S07]  /*0a20*/  FFMA R21, R29, R8, R6 ;  /* 0x000000081d157223 */ /* 0x000fce0000000006 */
.L_x_3:
        /* <DEDUP_REMOVED lines=8> */
[----:B0-----:R-:W-:-:S04]  /*0ab0*/  IMAD.WIDE R6, R11, 0x4, R4 ;  /* 0x000000040b067825 */ /* 0x001fc800078e0204 */
[----:B-1----:R-:W-:-:S04]  /*0ac0*/  IMAD.WIDE R8, R11, 0x4, R8 ;  /* 0x000000040b087825 */ /* 0x002fc800078e0208 */
[C---:B------:R-:W-:Y:S02]  /*0ad0*/  IMAD.WIDE R10, R0.reuse, 0x4, R6 ;  /* 0x00000004000a7825 */ /* 0x040fe400078e0206 */
[----:B------:R-:W2:Y:S02]  /*0ae0*/  LDG.E R6, desc[UR8][R6.64] ;  /* 0x0000000806067981 */ /* 0x000ea4000c1e1900 */
[C---:B------:R-:W-:Y:S02]  /*0af0*/  IMAD.WIDE R12, R0.reuse, 0x4, R8 ;  /* 0x00000004000c7825 */ /* 0x040fe400078e0208 */
[----:B------:R-:W2:Y:S02]  /*0b00*/  LDG.E R8, desc[UR8][R8.64] ;  /* 0x0000000808087981 */ /* 0x000ea4000c1e1900 */
[C---:B------:R-:W-:Y:S02]  /*0b10*/  IMAD.WIDE R14, R0.reuse, 0x4, R10 ;  /* 0x00000004000e7825 */ /* 0x040fe400078e020a */
[----:B------:R-:W3:Y:S02]  /*0b20*/  LDG.E R11, desc[UR8][R10.64] ;  /* 0x000000080a0b7981 */ /* 0x000ee4000c1e1900 */
[----:B------:R-:W-:-:S02]  /*0b30*/  IMAD.WIDE R4, R0, 0x4, R12 ;  /* 0x0000000400047825 */ /* 0x000fc400078e020c */
[----:B------:R-:W3:Y:S02]  /*0b40*/  LDG.E R12, desc[UR8][R12.64] ;  /* 0x000000080c0c7981 */ /* 0x000ee4000c1e1900 */
[C---:B------:R-:W-:Y:S02]  /*0b50*/  IMAD.WIDE R16, R0.reuse, 0x4, R14 ;  /* 0x0000000400107825 */ /* 0x040fe400078e020e */
[----:B------:R-:W4:Y:S02]  /*0b60*/  LDG.E R23, desc[UR8][R14.64] ;  /* 0x000000080e177981 */ /* 0x000f24000c1e1900 */
[----:B------:R-:W-:Y:S02]  /*0b70*/  IMAD.WIDE R18, R0, 0x4, R4 ;  /* 0x0000000400127825 */ /* 0x000fe400078e0204 */
[----:B------:R-:W4:Y:S04]  /*0b80*/  LDG.E R4, desc[UR8][R4.64] ;  /* 0x0000000804047981 */ /* 0x000f28000c1e1900 */
[----:B------:R-:W5:Y:S04]  /*0b90*/  LDG.E R17, desc[UR8][R16.64] ;  /* 0x0000000810117981 */ /* 0x000f68000c1e1900 */
[----:B------:R-:W5:Y:S01]  /*0ba0*/  LDG.E R18, desc[UR8][R18.64] ;  /* 0x0000000812127981 */ /* 0x000f62000c1e1900 */
[----:B------:R-:W-:Y:S01]  /*0bb0*/  UIADD3 UR4, UPT, UPT, UR4, 0x4, URZ ;  /* 0x0000000404047890 */ /* 0x000fe2000fffe0ff */
[----:B--2---:R-:W-:-:S04]  /*0bc0*/  FFMA R6, R6, R8, R21 ;  /* 0x0000000806067223 */ /* 0x004fc80000000015 */
[----:B---3--:R-:W-:-:S04]  /*0bd0*/  FFMA R6, R11, R12, R6 ;  /* 0x0000000c0b067223 */ /* 0x008fc80000000006 */
[----:B----4-:R-:W-:-:S04]  /*0be0*/  FFMA R6, R23, R4, R6 ;  /* 0x0000000417067223 */ /* 0x010fc80000000006 */
[----:B-----5:R-:W-:-:S07]  /*0bf0*/  FFMA R21, R17, R18, R6 ;  /* 0x0000001211157223 */ /* 0x020fce0000000006 */
.L_x_4:
[----:B------:R-:W-:Y:S05]  /*0c00*/  BRA.U !UP1, `(.L_x_0) ;  /* 0x0000000109347547 */ /* 0x000fea000b800000 */
[----:B------:R-:W0:Y:S01]  /*0c10*/  LDC.64 R8, c[0x0][0x380] ;  /* 0x0000e000ff087b82 */ /* 0x000e220000000a00 */
[----:B------:R-:W-:Y:S01]  /*0c20*/  IMAD R13, R0, UR4, R3 ;  /* 0x00000004000d7c24 */ /* 0x000fe2000f8e0203 */
[----:B------:R-:W-:-:S06]  /*0c30*/  UIADD3 UR5, UPT, UPT, -UR5, URZ, URZ ;  /* 0x000000ff05057290 */ /* 0x000fcc000fffe1ff */
[----:B------:R-:W1:Y:S06]  /*0c40*/  LDC.64 R10, c[0x0][0x388] ;  /* 0x0000e200ff0a7b82 */ /* 0x000e6c0000000a00 */
.L_x_5:
[----:B0-----:R-:W-:-:S04]  /*0c50*/  IMAD.WIDE R4, R13, 0x4, R8 ;  /* 0x000000040d047825 */ /* 0x001fc800078e0208 */
[C---:B-1----:R-:W-:Y:S02]  /*0c60*/  IMAD.WIDE R6, R13.reuse, 0x4, R10 ;  /* 0x000000040d067825 */ /* 0x042fe400078e020a */
[----:B------:R-:W2:Y:S04]  /*0c70*/  LDG.E R4, desc[UR8][R4.64] ;  /* 0x0000000804047981 */ /* 0x000ea8000c1e1900 */
[----:B------:R-:W2:Y:S01]  /*0c80*/  LDG.E R6, desc[UR8][R6.64] ;  /* 0x0000000806067981 */ /* 0x000ea2000c1e1900 */
[----:B------:R-:W-:Y:S01]  /*0c90*/  UIADD3 UR5, UPT, UPT, UR5, 0x1, URZ ;  /* 0x0000000105057890 */ /* 0x000fe2000fffe0ff */
[----:B------:R-:W-:-:S03]  /*0ca0*/  IADD3 R13, PT, PT, R13, R0, RZ ;  /* 0x000000000d0d7210 */ /* 0x000fc60007ffe0ff */
[----:B------:R-:W-:Y:S01]  /*0cb0*/  UISETP.NE.AND UP0, UPT, UR5, URZ, UPT ;  /* 0x000000ff0500728c */ /* 0x000fe2000bf05270 */
[----:B--2---:R-:W-:-:S08]  /*0cc0*/  FFMA R21, R4, R6, R21 ;  /* 0x0000000604157223 */ /* 0x004fd00000000015 */
[----:B------:R-:W-:Y:S05]  /*0cd0*/  BRA.U UP0, `(.L_x_5) ;  /* 0xfffffffd00dc7547 */ /* 0x000fea000b83ffff */
.L_x_0:
[----:B------:R-:W0:Y:S01]  /*0ce0*/  LDC.64 R4, c[0x0][0x390] ;  /* 0x0000e400ff047b82 */ /* 0x000e220000000a00 */
[----:B------:R-:W-:-:S04]  /*0cf0*/  IMAD R3, R2, R0, R3 ;  /* 0x0000000002037224 */ /* 0x000fc800078e0203 */
[----:B0-----:R-:W-:-:S05]  /*0d00*/  IMAD.WIDE R2, R3, 0x4, R4 ;  /* 0x0000000403027825 */ /* 0x001fca00078e0204 */
[----:B------:R-:W-:Y:S01]  /*0d10*/  STG.E desc[UR8][R2.64], R21 ;  /* 0x0000001502007986 */ /* 0x000fe2000c101908 */
[----:B------:R-:W-:Y:S05]  /*0d20*/  EXIT ;  /* 0x000000000000794d */ /* 0x000fea0003800000 */
.L_x_6:
[----:B------:R-:W-:-:S00]  /*0d30*/  BRA `(.L_x_6) ;  /* 0xfffffffc00fc7947 */ /* 0x000fc0000383ffff */
[----:B------:R-:W-:-:S00]  /*0d40*/  NOP ;  /* 0x0000000000007918 */ /* 0x000fc00000000000 */
        /* <DEDUP_REMOVED lines=11> */
.L_x_20:


//--------------------- .text._Z14matrix_mult_b2PfS_S_ii --------------------------
	.section	.text._Z14matrix_mult_b2PfS_S_ii,"ax",@progbits
	.align	128
        .global         _Z14matrix_mult_b2PfS_S_ii
        .type           _Z14matrix_mult_b2PfS_S_ii,@function
        .size           _Z14matrix_mult_b2PfS_S_ii,(.L_x_21 - _Z14matrix_mult_b2PfS_S_ii)
        .other          _Z14matrix_mult_b2PfS_S_ii,@"STO_CUDA_ENTRY STV_DEFAULT"
_Z14matrix_mult_b2PfS_S_ii:
.text._Z14matrix_mult_b2PfS_S_ii:
[----:B------:R-:W-:Y:S01]  /*0000*/  LDC R1, c[0x0][0x37c] ;  /* 0x0000df00ff017b82 */ /* 0x000fe20000000800 */
[----:B------:R-:W0:Y:S07]  /*0010*/  S2R R7, SR_TID.X ;  /* 0x0000000000077919 */ /* 0x000e2e0000002100 */
[----:B------:R-:W0:Y:S01]  /*0020*/  S2UR UR4, SR_CTAID.X ;  /* 0x00000000000479c3 */ /* 0x000e220000002500 */
[----:B------:R-:W1:Y:S01]  /*0030*/  LDCU UR6, c[0x0][0x39c] ;  /* 0x00007380ff0677ac */ /* 0x000e620008000800 */
[----:B------:R-:W2:Y:S06]  /*0040*/  S2R R2, SR_TID.Y ;  /* 0x0000000000027919 */ /* 0x000eac0000002200 */
[----:B------:R-:W0:Y:S08]  /*0050*/  LDC R0, c[0x0][0x360] ;  /* 0x0000d800ff007b82 */ /* 0x000e300000000800 */
[----:B------:R-:W2:Y:S08]  /*0060*/  S2UR UR5, SR_CTAID.Y ;  /* 0x00000000000579c3 */ /* 0x000eb00000002600 */
[----:B------:R-:W2:Y:S01]  /*0070*/  LDC R3, c[0x0][0x364] ;  /* 0x0000d900ff037b82 */ /* 0x000ea20000000800 */
[----:B0-----:R-:W-:-:S02]  /*0080*/  IMAD R7, R0, UR4, R7 ;  /* 0x0000000400077c24 */ /* 0x001fc4000f8e0207 */
[----:B--2---:R-:W-:-:S05]  /*0090*/  IMAD R0, R3, UR5, R2 ;  /* 0x0000000503007c24 */ /* 0x004fca000f8e0202 */
[C---:B------:R-:W-:Y:S01]  /*00a0*/  VIMNMX R2, PT, PT, R7.reuse, R0, !PT ;  /* 0x0000000007027248 */ /* 0x040fe20007fe0100 */
[----:B-1----:R-:W-:-:S03]  /*00b0*/  IMAD R7, R7, UR6, RZ ;  /* 0x0000000607077c24 */ /* 0x002fc6000f8e02ff */
[----:B------:R-:W-:-:S13]  /*00c0*/  ISETP.GE.AND P0, PT, R2, UR6, PT ;  /* 0x0000000602007c0c */ /* 0x000fda000bf06270 */
        /* <DEDUP_REMOVED lines=12> */
[----:B------:R-:W0:Y:S01]  /*0190*/  LDCU.128 UR12, c[0x0][0x380] ;  /* 0x00007000ff0c77ac */ /* 0x000e220008000c00 */
[----:B------:R-:W-:Y:S02]  /*01a0*/  MOV R14, RZ ;  /* 0x000000ff000e7202 */ /* 0x000fe40000000f00 */
[----:B------:R-:W-:Y:S01]  /*01b0*/  MOV R6, R7 ;  /* 0x0000000700067202 */ /* 0x000fe20000000f00 */
[----:B------:R-:W-:-:S04]  /*01c0*/  ULOP3.LUT UR4, UR9, 0x7ffffff0, URZ, 0xc0, !UPT ;  /* 0x7ffffff009047892 */ /* 0x000fc8000f8ec0ff */
[----:B------:R-:W-:Y:S02]  /*01d0*/  UIADD3 UR11, UPT, UPT, -UR4, URZ, URZ ;  /* 0x000000ff040b7290 */ /* 0x000fe4000fffe1ff */
[----:B0-----:R-:W-:Y:S02]  /*01e0*/  UIADD3 UR7, UP1, UPT, UR12, 0x20, URZ ;  /* 0x000000200c077890 */ /* 0x001fe4000ff3e0ff */
[----:B------:R-:W-:Y:S02]  /*01f0*/  UIADD3 UR5, UP2, UPT, UR14, 0x20, URZ ;  /* 0x000000200e057890 */ /* 0x000fe4000ff5e0ff */
[----:B------:R-:W-:Y:S02]  /*0200*/  UIADD3.X UR8, UPT, UPT, URZ, UR13, URZ, UP1, !UPT ;  /* 0x0000000dff087290 */ /* 0x000fe40008ffe4ff */
[----:B------:R-:W-:-:S12]  /*0210*/  UIADD3.X UR6, UPT, UPT, URZ, UR15, URZ, UP2, !UPT ;  /* 0x0000000fff067290 */ /* 0x000fd800097fe4ff */
.L_x_9:
[----:B------:R-:W-:Y:S02]  /*0220*/  MOV R4, UR7 ;  /* 0x0000000700047c02 */ /* 0x000fe40008000f00 */
[----:B------:R-:W-:Y:S02]  /*0230*/  MOV R5, UR8 ;  /* 0x0000000800057c02 */ /* 0x000fe40008000f00 */
[----:B------:R-:W-:Y:S02]  /*0240*/  MOV R2, UR5 ;  /* 0x0000000500027c02 */ /* 0x000fe40008000f00 */
[----:B------:R-:W-:Y:S01]  /*0250*/  MOV R3, UR6 ;  /* 0x0000000600037c02 */ /* 0x000fe20008000f00 */
[----:B------:R-:W-:-:S04]  /*0260*/  IMAD.WIDE R4, R6, 0x4, R4 ;  /* 0x0000000406047825 */ /* 0x000fc800078e0204 */
[----:B------:R-:W-:Y:S01]  /*0270*/  IMAD.WIDE R2, R6, 0x4, R2 ;  /* 0x0000000406027825 */ /* 0x000fe200078e0202 */
[----:B------:R-:W2:Y:S04]  /*0280*/  LDG.E R15, desc[UR16][R4.64+-0x20] ;  /* 0xffffe010040f7981 */ /* 0x000ea8000c1e1900 */
[----:B------:R-:W2:Y:S04]  /*0290*/  LDG.E R16, desc[UR16][R2.64+-0x20] ;  /* 0xffffe01002107981 */ /* 0x000ea8000c1e1900 */
[----:B------:R-:W3:Y:S04]  /*02a0*/  LDG.E R24, desc[UR16][R4.64+-0x1c] ;  /* 0xffffe41004187981 */ /* 0x000ee8000c1e1900 */
[----:B------:R-:W3:Y:S04]  /*02b0*/  LDG.E R25, desc[UR16][R2.64+-0x1c] ;  /* 0xffffe41002197981 */ /* 0x000ee8000c1e1900 */
[----:B------:R-:W4:Y:S04]  /*02c0*/  LDG.E R19, desc[UR16][R4.64+-0x18] ;  /* 0xffffe81004137981 */ /* 0x000f28000c1e1900 */
[----:B------:R-:W4:Y:S04]  /*02d0*/  LDG.E R18, desc[UR16][R2.64+-0x18] ;  /* 0xffffe81002127981 */ /* 0x000f28000c1e1900 */
[----:B------:R-:W5:Y:S04]  /*02e0*/  LDG.E R20, desc[UR16][R4.64+-0x14] ;  /* 0xffffec1004147981 */ /* 0x000f68000c1e1900 */
        /* <DEDUP_REMOVED lines=11> */
[----:B------:R-:W5:Y:S01]  /*03a0*/  LDG.E R27, desc[UR16][R2.64+0x1c] ;  /* 0x00001c10021b7981 */ /* 0x000f62000c1e1900 */
[----:B--2---:R-:W-:-:S03]  /*03b0*/  FFMA R15, R15, R16, R14 ;  /* 0x000000100f0f7223 */ /* 0x004fc6000000000e */
[----:B------:R-:W2:Y:S04]  /*03c0*/  LDG.E R16, desc[UR16][R4.64] ;  /* 0x0000001004107981 */ /* 0x000ea8000c1e1900 */
[----:B------:R-:W2:Y:S01]  /*03d0*/  LDG.E R14, desc[UR16][R4.64+0x4] ;  /* 0x00000410040e7981 */ /* 0x000ea2000c1e1900 */
[----:B---3--:R-:W-:-:S03]  /*03e0*/  FFMA R24, R24, R25, R15 ;  /* 0x0000001918187223 */ /* 0x008fc6000000000f */
[----:B------:R-:W3:Y:S01]  /*03f0*/  LDG.E R15, desc[UR16][R2.64+0x4] ;  /* 0x00000410020f7981 */ /* 0x000ee2000c1e1900 */
[----:B----4-:R-:W-:-:S03]  /*0400*/  FFMA R25, R19, R18, R24 ;  /* 0x0000001213197223 */ /* 0x010fc60000000018 */
[----:B------:R-:W4:Y:S04]  /*0410*/  LDG.E R18, desc[UR16][R4.64+0x8] ;  /* 0x0000081004127981 */ /* 0x000f28000c1e1900 */
[----:B------:R-:W4:Y:S01]  /*0420*/  LDG.E R19, desc[UR16][R2.64+0x8] ;  /* 0x0000081002137981 */ /* 0x000f22000c1e1900 */
[----:B-----5:R-:W-:-:S03]  /*0430*/  FFMA R25, R20, R21, R25 ;  /* 0x0000001514197223 */ /* 0x020fc60000000019 */
[----:B------:R-:W5:Y:S04]  /*0440*/  LDG.E R20, desc[UR16][R4.64+0xc] ;  /* 0x00000c1004147981 */ /* 0x000f68000c1e1900 */
[----:B------:R-:W5:Y:S01]  /*0450*/  LDG.E R21, desc[UR16][R2.64+0xc] ;  /* 0x00000c1002157981 */ /* 0x000f62000c1e1900 */
[----:B------:R-:W-:-:S03]  /*0460*/  FFMA R25, R22, R23, R25 ;  /* 0x0000001716197223 */ /* 0x000fc60000000019 */
[----:B------:R-:W5:Y:S04]  /*0470*/  LDG.E R22, desc[UR16][R4.64+0x10] ;  /* 0x0000101004167981 */ /* 0x000f68000c1e1900 */
[----:B------:R-:W5:Y:S01]  /*0480*/  LDG.E R23, desc[UR16][R2.64+0x10] ;  /* 0x0000101002177981 */ /* 0x000f62000c1e1900 */
[----:B------:R-:W-:-:S03]  /*0490*/  FFMA R29, R12, R13, R25 ;  /* 0x0000000d0c1d7223 */ /* 0x000fc60000000019 */
[----:B------:R-:W5:Y:S04]  /*04a0*/  LDG.E R24, desc[UR16][R4.64+0x14] ;  /* 0x0000141004187981 */ /* 0x000f68000c1e1900 */
[----:B------:R-:W5:Y:S04]  /*04b0*/  LDG.E R25, desc[UR16][R2.64+0x14] ;  /* 0x0000141002197981 */ /* 0x000f68000c1e1900 */
[----:B------:R-:W5:Y:S04]  /*04c0*/  LDG.E R12, desc[UR16][R4.64+0x18] ;  /* 0x00001810040c7981 */ /* 0x000f68000c1e1900 */
[----:B------:R-:W5:Y:S01]  /*04d0*/  LDG.E R13, desc[UR16][R2.64+0x18] ;  /* 0x00001810020d7981 */ /* 0x000f62000c1e1900 */
[----:B------:R-:W-:-:S04]  /*04e0*/  FFMA R9, R10, R9, R29 ;  /* 0x000000090a097223 */ /* 0x000fc8000000001d */
[----:B------:R-:W-:Y:S01]  /*04f0*/  FFMA R9, R8, R11, R9 ;  /* 0x0000000b08097223 */ /* 0x000fe20000000009 */
[----:B------:R-:W-:-:S04]  /*0500*/  UIADD3 UR11, UPT, UPT, UR11, 0x10, URZ ;  /* 0x000000100b0b7890 */ /* 0x000fc8000fffe0ff */
[----:B------:R-:W-:Y:S01]  /*0510*/  UISETP.NE.AND UP1, UPT, UR11, URZ, UPT ;  /* 0x000000ff0b00728c */ /* 0x000fe2000bf25270 */
[----:B------:R-:W-:Y:S01]  /*0520*/  IADD3 R6, PT, PT, R6, 0x10, RZ ;  /* 0x0000001006067810 */ /* 0x000fe20007ffe0ff */
[----:B--2---:R-:W-:-:S04]  /*0530*/  FFMA R9, R16, R17, R9 ;  /* 0x0000001110097223 */ /* 0x004fc80000000009 */
[----:B---3--:R-:W-:-:S04]  /*0540*/  FFMA R9, R14, R15, R9 ;  /* 0x0000000f0e097223 */ /* 0x008fc80000000009 */
[----:B----4-:R-:W-:-:S04]  /*0550*/  FFMA R9, R18, R19, R9 ;  /* 0x0000001312097223 */ /* 0x010fc80000000009 */
[----:B-----5:R-:W-:-:S04]  /*0560*/  FFMA R9, R20, R21, R9 ;  /* 0x0000001514097223 */ /* 0x020fc80000000009 */
[----:B------:R-:W-:-:S04]  /*0570*/  FFMA R9, R22, R23, R9 ;  /* 0x0000001716097223 */ /* 0x000fc80000000009 */
[----:B------:R-:W-:-:S04]  /*0580*/  FFMA R9, R24, R25, R9 ;  /* 0x0000001918097223 */ /* 0x000fc80000000009 */
[----:B------:R-:W-:-:S04]  /*0590*/  FFMA R9, R12, R13, R9 ;  /* 0x0000000d0c097223 */ /* 0x000fc80000000009 */
[----:B------:R-:W-:Y:S01]  /*05a0*/  FFMA R14, R26, R27, R9 ;  /* 0x0000001b1a0e7223 */ /* 0x000fe20000000009 */
[----:B------:R-:W-:Y:S06]  /*05b0*/  BRA.U UP1, `(.L_x_9) ;  /* 0xfffffffd01187547 */ /* 0x000fec000b83ffff */
.L_x_8:
[----:B------:R-:W-:Y:S05]  /*05c0*/  BRA.U !UP0, `(.L_x_7) ;  /* 0x00000005081c7547 */ /* 0x000fea000b800000 */
[----:B------:R-:W-:Y:S02]  /*05d0*/  UISETP.GE.U32.AND UP0, UPT, UR10, 0x8, UPT ;  /* 0x000000080a00788c */ /* 0x000fe4000bf06070 */
[----:B------:R-:W-:-:S04]  /*05e0*/  ULOP3.LUT UR6, UR9, 0x7, URZ, 0xc0, !UPT ;  /* 0x0000000709067892 */ /* 0x000fc8000f8ec0ff */
[----:B------:R-:W-:-:S03]  /*05f0*/  UISETP.NE.AND UP1, UPT, UR6, URZ, UPT ;  /* 0x000000ff0600728c */ /* 0x000fc6000bf25270 */
[----:B------:R-:W-:Y:S08]  /*0600*/  BRA.U !UP0, `(.L_x_10) ;  /* 0x0000000108787547 */ /* 0x000ff0000b800000 */
[----:B------:R-:W0:Y:S01]  /*0610*/  LDC.64 R2, c[0x0][0x380] ;  /* 0x0000e000ff027b82 */ /* 0x000e220000000a00 */
[----:B------:R-:W-:-:S07]  /*0620*/  IADD3 R9, PT, PT, R7, UR4, RZ ;  /* 0x0000000407097c10 */ /* 0x000fce000fffe0ff */
[----:B------:R-:W1:Y:S01]  /*0630*/  LDC.64 R4, c[0x0][0x388] ;  /* 0x0000e200ff047b82 */ /* 0x000e620000000a00 */
[----:B0-----:R-:W-:-:S05]  /*0640*/  IMAD.WIDE R2, R9, 0x4, R2 ;  /* 0x0000000409027825 */ /* 0x001fca00078e0202 */
[----:B------:R-:W2:Y:S01]  /*0650*/  LDG.E R11, desc[UR16][R2.64+0x4] ;  /* 0x00000410020b7981 */ /* 0x000ea2000c1e1900 */
[----:B-1----:R-:W-:-:S03]  /*0660*/  IMAD.WIDE R4, R9, 0x4, R4 ;  /* 0x0000000409047825 */ /* 0x002fc600078e0204 */
[----:B------:R-:W3:Y:S04]  /*0670*/  LDG.E R13, desc[UR16][R2.64+0x8] ;  /* 0x00000810020d7981 */ /* 0x000ee8000c1e1900 */
[----:B------:R-:W4:Y:S04]  /*0680*/  LDG.E R9, desc[UR16][R2.64] ;  /* 0x0000001002097981 */ /* 0x000f28000c1e1900 */
[----:B------:R-:W4:Y:S04]  /*0690*/  LDG.E R6, desc[UR16][R4.64] ;  /* 0x0000001004067981 */ /* 0x000f28000c1e1900 */
[----:B------:R-:W2:Y:S04]  /*06a0*/  LDG.E R8, desc[UR16][R4.64+0x4] ;  /* 0x0000041004087981 */ /* 0x000ea8000c1e1900 */
[----:B------:R-:W3:Y:S04]  /*06b0*/  LDG.E R10, desc[UR16][R4.64+0x8] ;  /* 0x00000810040a7981 */ /* 0x000ee8000c1e1900 */
        /* <DEDUP_REMOVED lines=10> */
[----:B------:R-:W-:Y:S01]  /*0760*/  UIADD3 UR4, UPT, UPT, UR4, 0x8, URZ ;  /* 0x0000000804047890 */ /* 0x000fe2000fffe0ff */
[----:B----4-:R-:W-:-:S04]  /*0770*/  FFMA R6, R9, R6, R14 ;  /* 0x0000000609067223 */ /* 0x010fc8000000000e */
[----:B--2---:R-:W-:-:S04]  /*0780*/  FFMA R6, R11, R8, R6 ;  /* 0x000000080b067223 */ /* 0x004fc80000000006 */
[----:B---3--:R-:W-:-:S04]  /*0790*/  FFMA R6, R13, R10, R6 ;  /* 0x0000000a0d067223 */ /* 0x008fc80000000006 */
[----:B-----5:R-:W-:-:S04]  /*07a0*/  FFMA R6, R15, R12, R6 ;  /* 0x0000000c0f067223 */ /* 0x020fc80000000006 */
[----:B------:R-:W-:-:S04]  /*07b0*/  FFMA R6, R17, R16, R6 ;  /* 0x0000001011067223 */ /* 0x000fc80000000006 */
[----:B------:R-:W-:-:S04]  /*07c0*/  FFMA R6, R19, R18, R6 ;  /* 0x0000001213067223 */ /* 0x000fc80000000006 */
[----:B------:R-:W-:-:S04]  /*07d0*/  FFMA R6, R21, R20, R6 ;  /* 0x0000001415067223 */ /* 0x000fc80000000006 */
[----:B------:R-:W-:-:S07]  /*07e0*/  FFMA R14, R23, R22, R6 ;  /* 0x00000016170e7223 */ /* 0x000fce0000000006 */
.L_x_10:
        /* <DEDUP_REMOVED lines=17> */
[----:B------:R-:W5:Y:S01]  /*0900*/  LDG.E R12, desc[UR16][R4.64+0xc] ;  /* 0x00000c10040c7981 */ /* 0x000f62000c1e1900 */
[----:B------:R-:W-:Y:S01]  /*0910*/  UIADD3 UR4, UPT, UPT, UR4, 0x4, URZ ;  /* 0x0000000404047890 */ /* 0x000fe2000fffe0ff */
[----:B----4-:R-:W-:-:S04]  /*0920*/  FFMA R6, R9, R6, R14 ;  /* 0x0000000609067223 */ /* 0x010fc8000000000e */
[----:B--2---:R-:W-:-:S04]  /*0930*/  FFMA R6, R11, R8, R6 ;  /* 0x000000080b067223 */ /* 0x004fc80000000006 */
[----:B---3--:R-:W-:-:S04]  /*0940*/  FFMA R6, R13, R10, R6 ;  /* 0x0000000a0d067223 */ /* 0x008fc80000000006 */
[----:B-----5:R-:W-:-:S07]  /*0950*/  FFMA R14, R15, R12, R6 ;  /* 0x0000000c0f0e7223 */ /* 0x020fce0000000006 */
.L_x_11:
[----:B------:R-:W-:Y:S05]  /*0960*/  BRA.U !UP1, `(.L_x_7) ;  /* 0x0000000109347547 */ /* 0x000fea000b800000 */
[----:B------:R-:W0:Y:S01]  /*0970*/  LDC.64 R10, c[0x0][0x380] ;  /* 0x0000e000ff0a7b82 */ /* 0x000e220000000a00 */
[----:B------:R-:W-:Y:S01]  /*0980*/  IADD3 R13, PT, PT, R7, UR4, RZ ;  /* 0x00000004070d7c10 */ /* 0x000fe2000fffe0ff */
[----:B------:R-:W-:-:S06]  /*0990*/  UIADD3 UR5, UPT, UPT, -UR5, URZ, URZ ;  /* 0x000000ff05057290 */ /* 0x000fcc000fffe1ff */
[----:B------:R-:W1:Y:S06]  /*09a0*/  LDC.64 R8, c[0x0][0x388] ;  /* 0x0000e200ff087b82 */ /* 0x000e6c0000000a00 */
.L_x_12:
[----:B-1----:R-:W-:-:S04]  /*09b0*/  IMAD.WIDE R2, R13, 0x4, R8 ;  /* 0x000000040d027825 */ /* 0x002fc800078e0208 */
[C---:B0-----:R-:W-:Y:S02]  /*09c0*/  IMAD.WIDE R4, R13.reuse, 0x4, R10 ;  /* 0x000000040d047825 */ /* 0x041fe400078e020a */
[----:B------:R-:W2:Y:S04]  /*09d0*/  LDG.E R2, desc[UR16][R2.64] ;  /* 0x0000001002027981 */ /* 0x000ea8000c1e1900 */
[----:B------:R-:W2:Y:S01]  /*09e0*/  LDG.E R5, desc[UR16][R4.64] ;  /* 0x0000001004057981 */ /* 0x000ea2000c1e1900 */
[----:B------:R-:W-:Y:S01]  /*09f0*/  UIADD3 UR5, UPT, UPT, UR5, 0x1, URZ ;  /* 0x0000000105057890 */ /* 0x000fe2000fffe0ff */
[----:B------:R-:W-:-:S03]  /*0a00*/  IADD3 R13, PT, PT, R13, 0x1, RZ ;  /* 0x000000010d0d7810 */ /* 0x000fc60007ffe0ff */
[----:B------:R-:W-:Y:S01]  /*0a10*/  UISETP.NE.AND UP0, UPT, UR5, URZ, UPT ;  /* 0x000000ff0500728c */ /* 0x000fe2000bf05270 */
[----:B--2---:R-:W-:-:S08]  /*0a20*/  FFMA R14, R5, R2, R14 ;  /* 0x00000002050e7223 */ /* 0x004fd0000000000e */
[----:B------:R-:W-:Y:S05]  /*0a30*/  BRA.U UP0, `(.L_x_12) ;  /* 0xfffffffd00dc7547 */ /* 0x000fea000b83ffff */
.L_x_7:
[----:B------:R-:W0:Y:S01]  /*0a40*/  LDC.64 R2, c[0x0][0x390] ;  /* 0x0000e400ff027b82 */ /* 0x000e220000000a00 */
[----:B------:R-:W-:-:S05]  /*0a50*/  IADD3 R7, PT, PT, R0, R7, RZ ;  /* 0x0000000700077210 */ /* 0x000fca0007ffe0ff */
[----:B0-----:R-:W-:-:S05]  /*0a60*/  IMAD.WIDE R2, R7, 0x4, R2 ;  /* 0x0000000407027825 */ /* 0x001fca00078e0202 */
[----:B------:R-:W-:Y:S01]  /*0a70*/  STG.E desc[UR16][R2.64], R14 ;  /* 0x0000000e02007986 */ /* 0x000fe2000c101910 */
[----:B------:R-:W-:Y:S05]  /*0a80*/  EXIT ;  /* 0x000000000000794d */ /* 0x000fea0003800000 */
.L_x_13:
        /* <DEDUP_REMOVED lines=15> */
.L_x_21:


//--------------------- .text._Z11matrix_multPfS_S_ii --------------------------
	.section	.text._Z11matrix_multPfS_S_ii,"ax",@progbits
	.align	128
        .global         _Z11matrix_multPfS_S_ii
        .type           _Z11matrix_multPfS_S_ii,@function
        .size           _Z11matrix_multPfS_S_ii,(.L_x_22 - _Z11matrix_multPfS_S_ii)
        .other          _Z11matrix_multPfS_S_ii,@"STO_CUDA_ENTRY STV_DEFAULT"
_Z11matrix_multPfS_S_ii:
.text._Z11matrix_multPfS_S_ii:
        /* <DEDUP_REMOVED lines=13> */
[----:B------:R-:W0:Y:S01]  /*00d0*/  LDC R14, c[0x0][0x398] ;  /* 0x0000e600ff0e7b82 */ /* 0x000e220000000800 */
[----:B------:R-:W1:Y:S01]  /*00e0*/  LDCU.64 UR6, c[0x0][0x358] ;  /* 0x00006b00ff0677ac */ /* 0x000e620008000a00 */
[----:B------:R-:W-:Y:S02]  /*00f0*/  HFMA2 R26, -RZ, RZ, 0, 0 ;  /* 0x00000000ff1a7431 */ /* 0x000fe400000001ff */
[----:B------:R-:W-:Y:S01]  /*0100*/  IMAD R17, R17, R15, RZ ;  /* 0x0000000f11117224 */ /* 0x000fe200078e02ff */
[----:B0-----:R-:W-:-:S13]  /*0110*/  ISETP.GE.AND P0, PT, R14, 0x1, PT ;  /* 0x000000010e00780c */ /* 0x001fda0003f06270 */
[----:B-1----:R-:W-:Y:S05]  /*0120*/  @!P0 BRA `(.L_x_14) ;  /* 0x0000000400b48947 */ /* 0x002fea0003800000 */
[C---:B------:R-:W-:Y:S02]  /*0130*/  ISETP.GE.U32.AND P1, PT, R14.reuse, 0x8, PT ;  /* 0x000000080e00780c */ /* 0x040fe40003f26070 */
[----:B------:R-:W-:Y:S02]  /*0140*/  LOP3.LUT R25, R14, 0x7, RZ, 0xc0, !PT ;  /* 0x000000070e197812 */ /* 0x000fe400078ec0ff */
[----:B------:R-:W-:Y:S02]  /*0150*/  MOV R26, RZ ;  /* 0x000000ff001a7202 */ /* 0x000fe40000000f00 */
[----:B------:R-:W-:Y:S02]  /*0160*/  ISETP.NE.AND P0, PT, R25, RZ, PT ;  /* 0x000000ff1900720c */ /* 0x000fe40003f05270 */
[----:B------:R-:W-:-:S05]  /*0170*/  MOV R18, RZ ;  /* 0x000000ff00127202 */ /* 0x000fca0000000f00 */
[----:B------:R-:W-:Y:S06]  /*0180*/  @!P1 BRA `(.L_x_15) ;  /* 0x0000000000c49947 */ /* 0x000fec0003800000 */
[----:B------:R-:W0:Y:S01]  /*0190*/  LDCU.64 UR4, c[0x0][0x380] ;  /* 0x00007000ff0477ac */ /* 0x000e220008000a00 */
[----:B------:R-:W-:Y:S02]  /*01a0*/  LOP3.LUT R18, R14, 0x7ffffff8, RZ, 0xc0, !PT ;  /* 0x7ffffff80e127812 */ /* 0x000fe400078ec0ff */
[----:B------:R-:W-:Y:S02]  /*01b0*/  MOV R26, RZ ;  /* 0x000000ff001a7202 */ /* 0x000fe40000000f00 */
[----:B------:R-:W-:Y:S02]  /*01c0*/  MOV R16, R17 ;  /* 0x0000001100107202 */ /* 0x000fe40000000f00 */
[----:B------:R-:W-:Y:S02]  /*01d0*/  MOV R20, R0 ;  /* 0x0000000000147202 */ /* 0x000fe40000000f00 */
[----:B------:R-:W-:Y:S01]  /*01e0*/  IADD3 R19, PT, PT, -R18, RZ, RZ ;  /* 0x000000ff12137210 */ /* 0x000fe20007ffe1ff */
[----:B0-----:R-:W-:-:S04]  /*01f0*/  UIADD3 UR4, UP0, UPT, UR4, 0x10, URZ ;  /* 0x0000001004047890 */ /* 0x001fc8000ff1e0ff */
[----:B------:R-:W-:-:S12]  /*0200*/  UIADD3.X UR5, UPT, UPT, URZ, UR5, URZ, UP0, !UPT ;  /* 0x00000005ff057290 */ /* 0x000fd800087fe4ff */
.L_x_16:
[----:B------:R-:W0:Y:S01]  /*0210*/  LDC.64 R10, c[0x0][0x388] ;  /* 0x0000e200ff0a7b82 */ /* 0x000e220000000a00 */
[----:B------:R-:W-:Y:S02]  /*0220*/  MOV R2, UR4 ;  /* 0x0000000400027c02 */ /* 0x000fe40008000f00 */
[----:B------:R-:W-:-:S03]  /*0230*/  MOV R3, UR5 ;  /* 0x0000000500037c02 */ /* 0x000fc60008000f00 */
[----:B------:R-:W-:-:S05]  /*0240*/  IMAD.WIDE R2, R16, 0x4, R2 ;  /* 0x0000000410027825 */ /* 0x000fca00078e0202 */
[----:B------:R-:W2:Y:S04]  /*0250*/  LDG.E R29, desc[UR6][R2.64+-0x10] ;  /* 0xfffff006021d7981 */ /* 0x000ea8000c1e1900 */
[----:B------:R-:W3:Y:S04]  /*0260*/  LDG.E R22, desc[UR6][R2.64+-0xc] ;  /* 0xfffff40602167981 */ /* 0x000ee8000c1e1900 */
[----:B------:R-:W4:Y:S01]  /*0270*/  LDG.E R27, desc[UR6][R2.64+-0x8] ;  /* 0xfffff806021b7981 */ /* 0x000f22000c1e1900 */
[----:B0-----:R-:W-:-:S03]  /*0280*/  IMAD.WIDE R10, R20, 0x4, R10 ;  /* 0x00000004140a7825 */ /* 0x001fc600078e020a */
[----:B------:R-:W5:Y:S04]  /*0290*/  LDG.E R28, desc[UR6][R2.64+-0x4] ;  /* 0xfffffc06021c7981 */ /* 0x000f68000c1e1900 */
[----:B------:R0:W2:Y:S01]  /*02a0*/  LDG.E R23, desc[UR6][R10.64] ;  /* 0x000000060a177981 */ /* 0x0000a2000c1e1900 */
[----:B------:R-:W-:-:S05]  /*02b0*/  IMAD.WIDE R12, R15, 0x4, R10 ;  /* 0x000000040f0c7825 */ /* 0x000fca00078e020a */
[----:B------:R1:W3:Y:S01]  /*02c0*/  LDG.E R21, desc[UR6][R12.64] ;  /* 0x000000060c157981 */ /* 0x0002e2000c1e1900 */
[----:B------:R-:W-:-:S05]  /*02d0*/  IMAD.WIDE R4, R15, 0x4, R12 ;  /* 0x000000040f047825 */ /* 0x000fca00078e020c */
[----:B------:R1:W4:Y:S01]  /*02e0*/  LDG.E R24, desc[UR6][R4.64] ;  /* 0x0000000604187981 */ /* 0x000322000c1e1900 */
[----:B------:R-:W-:-:S04]  /*02f0*/  IMAD.WIDE R6, R15, 0x4, R4 ;  /* 0x000000040f067825 */ /* 0x000fc800078e0204 */
[C---:B------:R-:W-:Y:S02]  /*0300*/  IMAD.WIDE R8, R15.reuse, 0x4, R6 ;  /* 0x000000040f087825 */ /* 0x040fe400078e0206 */
[----:B------:R-:W5:Y:S02]  /*0310*/  LDG.E R7, desc[UR6][R6.64] ;  /* 0x0000000606077981 */ /* 0x000f64000c1e1900 */
[C---:B0-----:R-:W-:Y:S02]  /*0320*/  IMAD.WIDE R10, R15.reuse, 0x4, R8 ;  /* 0x000000040f0a7825 */ /* 0x041fe400078e0208 */
[----:B------:R-:W5:Y:S02]  /*0330*/  LDG.E R8, desc[UR6][R8.64] ;  /* 0x0000000608087981 */ /* 0x000f64000c1e1900 */
[C---:B-1----:R-:W-:Y:S02]  /*0340*/  IMAD.WIDE R12, R15.reuse, 0x4, R10 ;  /* 0x000000040f0c7825 */ /* 0x042fe400078e020a */
[----:B------:R-:W5:Y:S04]  /*0350*/  LDG.E R6, desc[UR6][R2.64+0x4] ;  /* 0x0000040602067981 */ /* 0x000f68000c1e1900 */
[----:B------:R-:W5:Y:S01]  /*0360*/  LDG.E R11, desc[UR6][R10.64] ;  /* 0x000000060a0b7981 */ /* 0x000f62000c1e1900 */
[----:B------:R-:W-:-:S03]  /*0370*/  IMAD.WIDE R4, R15, 0x4, R12 ;  /* 0x000000040f047825 */ /* 0x000fc600078e020c */
[----:B------:R-:W5:Y:S04]  /*0380*/  LDG.E R9, desc[UR6][R2.64+0x8] ;  /* 0x0000080602097981 */ /* 0x000f68000c1e1900 */
[----:B------:R-:W5:Y:S04]  /*0390*/  LDG.E R5, desc[UR6][R4.64] ;  /* 0x0000000604057981 */ /* 0x000f68000c1e1900 */
[----:B------:R-:W5:Y:S01]  /*03a0*/  LDG.E R10, desc[UR6][R2.64+0xc] ;  /* 0x00000c06020a7981 */ /* 0x000f62000c1e1900 */
[----:B--2---:R-:W-:-:S03]  /*03b0*/  FFMA R23, R29, R23, R26 ;  /* 0x000000171d177223 */ /* 0x004fc6000000001a */
[----:B------:R-:W2:Y:S04]  /*03c0*/  LDG.E R29, desc[UR6][R2.64] ;  /* 0x00000006021d7981 */ /* 0x000ea8000c1e1900 */
[----:B------:R-:W2:Y:S01]  /*03d0*/  LDG.E R26, desc[UR6][R12.64] ;  /* 0x000000060c1a7981 */ /* 0x000ea2000c1e1900 */
[----:B---3--:R-:W-:Y:S01]  /*03e0*/  FFMA R22, R22, R21, R23 ;  /* 0x0000001516167223 */ /* 0x008fe20000000017 */
[----:B------:R-:W-:-:S03]  /*03f0*/  IADD3 R19, PT, PT, R19, 0x8, RZ ;  /* 0x0000000813137810 */ /* 0x000fc60007ffe0ff */
[----:B----4-:R-:W-:Y:S01]  /*0400*/  FFMA R27, R27, R24, R22 ;  /* 0x000000181b1b7223 */ /* 0x010fe20000000016 */
[----:B------:R-:W-:-:S03]  /*0410*/  ISETP.NE.AND P1, PT, R19, RZ, PT ;  /* 0x000000ff1300720c */ /* 0x000fc60003f25270 */
[----:B-----5:R-:W-:Y:S01]  /*0420*/  FFMA R28, R28, R7, R27 ;  /* 0x000000071c1c7223 */ /* 0x020fe2000000001b */
[----:B------:R-:W-:Y:S02]  /*0430*/  LEA R20, R15, R20, 0x3 ;  /* 0x000000140f147211 */ /* 0x000fe400078e18ff */
[----:B------:R-:W-:Y:S01]  /*0440*/  IADD3 R16, PT, PT, R16, 0x8, RZ ;  /* 0x0000000810107810 */ /* 0x000fe20007ffe0ff */
[----:B--2---:R-:W-:-:S04]  /*0450*/  FFMA R29, R29, R8, R28 ;  /* 0x000000081d1d7223 */ /* 0x004fc8000000001c */
[----:B------:R-:W-:-:S04]  /*0460*/  FFMA R6, R6, R11, R29 ;  /* 0x0000000b06067223 */ /* 0x000fc8000000001d */
[----:B------:R-:W-:-:S04]  /*0470*/  FFMA R9, R9, R26, R6 ;  /* 0x0000001a09097223 */ /* 0x000fc80000000006 */
[----:B------:R-:W-:Y:S01]  /*0480*/  FFMA R26, R10, R5, R9 ;  /* 0x000000050a1a7223 */ /* 0x000fe20000000009 */
[----:B------:R-:W-:Y:S06]  /*0490*/  @P1 BRA `(.L_x_16) ;  /* 0xfffffffc005c1947 */ /* 0x000fec000383ffff */
.L_x_15:
[----:B------:R-:W-:Y:S05]  /*04a0*/  @!P0 BRA `(.L_x_14) ;  /* 0x0000000000d48947 */ /* 0x000fea0003800000 */
[----:B------:R-:W-:Y:S02]  /*04b0*/  ISETP.GE.U32.AND P0, PT, R25, 0x4, PT ;  /* 0x000000041900780c */ /* 0x000fe40003f06070 */
[----:B------:R-:W-:-:S04]  /*04c0*/  LOP3.LUT R12, R14, 0x3, RZ, 0xc0, !PT ;  /* 0x000000030e0c7812 */ /* 0x000fc800078ec0ff */
[----:B------:R-:W-:-:S07]  /*04d0*/  ISETP.NE.AND P1, PT, R12, RZ, PT ;  /* 0x000000ff0c00720c */ /* 0x000fce0003f25270 */
[----:B------:R-:W-:Y:S06]  /*04e0*/  @!P0 BRA `(.L_x_17) ;  /* 0x0000000000588947 */ /* 0x000fec0003800000 */
[----:B------:R-:W0:Y:S01]  /*04f0*/  LDC.64 R8, c[0x0][0x388] ;  /* 0x0000e200ff087b82 */ /* 0x000e220000000a00 */
[----:B------:R-:W-:Y:S01]  /*0500*/  IMAD R7, R18, R15, R0 ;  /* 0x0000000f12077224 */ /* 0x000fe200078e0200 */
[----:B------:R-:W-:-:S06]  /*0510*/  IADD3 R5, PT, PT, R17, R18, RZ ;  /* 0x0000001211057210 */ /* 0x000fcc0007ffe0ff */
[----:B------:R-:W1:Y:S01]  /*0520*/  LDC.64 R2, c[0x0][0x380] ;  /* 0x0000e000ff027b82 */ /* 0x000e620000000a00 */
[----:B0-----:R-:W-:-:S04]  /*0530*/  IMAD.WIDE R8, R7, 0x4, R8 ;  /* 0x0000000407087825 */ /* 0x001fc800078e0208 */
[----:B------:R-:W-:Y:S02]  /*0540*/  IMAD.WIDE R10, R15, 0x4, R8 ;  /* 0x000000040f0a7825 */ /* 0x000fe400078e0208 */
[----:B------:R-:W2:Y:S02]  /*0550*/  LDG.E R8, desc[UR6][R8.64] ;  /* 0x0000000608087981 */ /* 0x000ea4000c1e1900 */
[----:B-1----:R-:W-:-:S04]  /*0560*/  IMAD.WIDE R2, R5, 0x4, R2 ;  /* 0x0000000405027825 */ /* 0x002fc800078e0202 */
[C---:B------:R-:W-:Y:S01]  /*0570*/  IMAD.WIDE R4, R15.reuse, 0x4, R10 ;  /* 0x000000040f047825 */ /* 0x040fe200078e020a */
[----:B------:R-:W2:Y:S04]  /*0580*/  LDG.E R13, desc[UR6][R2.64] ;  /* 0x00000006020d7981 */ /* 0x000ea8000c1e1900 */
[----:B------:R-:W3:Y:S01]  /*0590*/  LDG.E R10, desc[UR6][R10.64] ;  /* 0x000000060a0a7981 */ /* 0x000ee2000c1e1900 */
[----:B------:R-:W-:-:S03]  /*05a0*/  IMAD.WIDE R6, R15, 0x4, R4 ;  /* 0x000000040f067825 */ /* 0x000fc600078e0204 */
[----:B------:R-:W3:Y:S04]  /*05b0*/  LDG.E R16, desc[UR6][R2.64+0x4] ;  /* 0x0000040602107981 */ /* 0x000ee8000c1e1900 */
[----:B------:R-:W4:Y:S04]  /*05c0*/  LDG.E R19, desc[UR6][R4.64] ;  /* 0x0000000604137981 */ /* 0x000f28000c1e1900 */
[----:B------:R-:W4:Y:S04]  /*05d0*/  LDG.E R20, desc[UR6][R2.64+0x8] ;  /* 0x0000080602147981 */ /* 0x000f28000c1e1900 */
[----:B------:R-:W5:Y:S04]  /*05e0*/  LDG.E R22, desc[UR6][R2.64+0xc] ;  /* 0x00000c0602167981 */ /* 0x000f68000c1e1900 */
[----:B------:R-:W5:Y:S01]  /*05f0*/  LDG.E R6, desc[UR6][R6.64] ;  /* 0x0000000606067981 */ /* 0x000f62000c1e1900 */
[----:B------:R-:W-:Y:S01]  /*0600*/  IADD3 R18, PT, PT, R18, 0x4, RZ ;  /* 0x0000000412127810 */ /* 0x000fe20007ffe0ff */
[----:B--2---:R-:W-:-:S04]  /*0610*/  FFMA R13, R13, R8, R26 ;  /* 0x000000080d0d7223 */ /* 0x004fc8000000001a */
[----:B---3--:R-:W-:-:S04]  /*0620*/  FFMA R13, R16, R10, R13 ;  /* 0x0000000a100d7223 */ /* 0x008fc8000000000d */
[----:B----4-:R-:W-:-:S04]  /*0630*/  FFMA R13, R20, R19, R13 ;  /* 0x00000013140d7223 */ /* 0x010fc8000000000d */
[----:B-----5:R-:W-:-:S07]  /*0640*/  FFMA R26, R22, R6, R13 ;  /* 0x00000006161a7223 */ /* 0x020fce000000000d */
.L_x_17:
[----:B------:R-:W-:Y:S05]  /*0650*/  @!P1 BRA `(.L_x_14) ;  /* 0x0000000000689947 */ /* 0x000fea0003800000 */
[----:B------:R-:W0:Y:S01]  /*0660*/  LDC.64 R8, c[0x0][0x388] ;  /* 0x0000e200ff087b82 */ /* 0x000e220000000a00 */
[----:B------:R-:W-:Y:S02]  /*0670*/  ISETP.NE.AND P0, PT, R12, 0x1, PT ;  /* 0x000000010c00780c */ /* 0x000fe40003f05270 */
[----:B------:R-:W-:-:S04]  /*0680*/  LOP3.LUT R14, R14, 0x1, RZ, 0xc0, !PT ;  /* 0x000000010e0e7812 */ /* 0x000fc800078ec0ff */
[----:B------:R-:W-:Y:S01]  /*0690*/  ISETP.NE.U32.AND P1, PT, R14, 0x1, PT ;  /* 0x000000010e00780c */ /* 0x000fe20003f25070 */
[----:B------:R-:W1:Y:S06]  /*06a0*/  LDC.64 R6, c[0x0][0x380] ;  /* 0x0000e000ff067b82 */ /* 0x000e6c0000000a00 */
[C---:B------:R-:W-:Y:S01]  /*06b0*/  @P0 IMAD R13, R18.reuse, R15, R0 ;  /* 0x0000000f120d0224 */ /* 0x040fe200078e0200 */
[----:B------:R-:W-:Y:S01]  /*06c0*/  @P0 IADD3 R11, PT, PT, R17, R18, RZ ;  /* 0x00000012110b0210 */ /* 0x000fe20007ffe0ff */
[----:B------:R-:W2:Y:S01]  /*06d0*/  LDC.64 R4, c[0x0][0x380] ;  /* 0x0000e000ff047b82 */ /* 0x000ea20000000a00 */
[----:B------:R-:W-:-:S05]  /*06e0*/  @P0 IADD3 R18, PT, PT, R18, 0x2, RZ ;  /* 0x0000000212120810 */ /* 0x000fca0007ffe0ff */
[----:B------:R-:W-:Y:S02]  /*06f0*/  @!P1 IMAD R19, R18, R15, R0 ;  /* 0x0000000f12139224 */ /* 0x000fe400078e0200 */
[----:B------:R-:W3:Y:S01]  /*0700*/  LDC.64 R2, c[0x0][0x388] ;  /* 0x0000e200ff027b82 */ /* 0x000ee20000000a00 */
[----:B0-----:R-:W-:Y:S01]  /*0710*/  @P0 IMAD.WIDE R8, R13, 0x4, R8 ;  /* 0x000000040d080825 */ /* 0x001fe200078e0208 */
[----:B------:R-:W-:-:S04]  /*0720*/  @!P1 IADD3 R13, PT, PT, R17, R18, RZ ;  /* 0x00000012110d9210 */ /* 0x000fc80007ffe0ff */
[----:B------:R-:W4:Y:S01]  /*0730*/  @P0 LDG.E R12, desc[UR6][R8.64] ;  /* 0x00000006080c0981 */ /* 0x000f22000c1e1900 */
[----:B-1----:R-:W-:-:S04]  /*0740*/  @P0 IMAD.WIDE R6, R11, 0x4, R6 ;  /* 0x000000040b060825 */ /* 0x002fc800078e0206 */
[----:B------:R-:W-:Y:S01]  /*0750*/  @P0 IMAD.WIDE R10, R15, 0x4, R8 ;  /* 0x000000040f0a0825 */ /* 0x000fe200078e0208 */
[----:B------:R-:W5:Y:S04]  /*0760*/  @P0 LDG.E R21, desc[UR6][R6.64+0x4] ;  /* 0x0000040606150981 */ /* 0x000f68000c1e1900 */
[----:B------:R-:W4:Y:S01]  /*0770*/  @P0 LDG.E R15, desc[UR6][R6.64] ;  /* 0x00000006060f0981 */ /* 0x000f22000c1e1900 */
[----:B--2---:R-:W-:-:S03]  /*0780*/  @!P1 IMAD.WIDE R4, R13, 0x4, R4 ;  /* 0x000000040d049825 */ /* 0x004fc600078e0204 */
[----:B------:R-:W5:Y:S01]  /*0790*/  @P0 LDG.E R10, desc[UR6][R10.64] ;  /* 0x000000060a0a0981 */ /* 0x000f62000c1e1900 */
[----:B---3--:R-:W-:-:S03]  /*07a0*/  @!P1 IMAD.WIDE R2, R19, 0x4, R2 ;  /* 0x0000000413029825 */ /* 0x008fc600078e0202 */
[----:B------:R-:W2:Y:S04]  /*07b0*/  @!P1 LDG.E R5, desc[UR6][R4.64] ;  /* 0x0000000604059981 */ /* 0x000ea8000c1e1900 */
[----:B------:R-:W2:Y:S01]  /*07c0*/  @!P1 LDG.E R2, desc[UR6][R2.64] ;  /* 0x0000000602029981 */ /* 0x000ea2000c1e1900 */
[----:B----4-:R-:W-:-:S04]  /*07d0*/  @P0 FFMA R12, R15, R12, R26 ;  /* 0x0000000c0f0c0223 */ /* 0x010fc8000000001a */
[----:B-----5:R-:W-:-:S04]  /*07e0*/  @P0 FFMA R26, R21, R10, R12 ;  /* 0x0000000a151a0223 */ /* 0x020fc8000000000c */
[----:B--2---:R-:W-:-:S07]  /*07f0*/  @!P1 FFMA R26, R5, R2, R26 ;  /* 0x00000002051a9223 */ /* 0x004fce000000001a */
.L_x_14:
[----:B------:R-:W0:Y:S01]  /*0800*/  LDC.64 R2, c[0x0][0x390] ;  /* 0x0000e400ff027b82 */ /* 0x000e220000000a00 */
[----:B------:R-:W-:-:S05]  /*0810*/  IADD3 R17, PT, PT, R0, R17, RZ ;  /* 0x0000001100117210 */ /* 0x000fca0007ffe0ff */
[----:B0-----:R-:W-:-:S05]  /*0820*/  IMAD.WIDE R2, R17, 0x4, R2 ;  /* 0x0000000411027825 */ /* 0x001fca00078e0202 */
[----:B------:R-:W-:Y:S01]  /*0830*/  STG.E desc[UR6][R2.64], R26 ;  /* 0x0000001a02007986 */ /* 0x000fe2000c101906 */
[----:B------:R-:W-:Y:S05]  /*0840*/  EXIT ;  /* 0x000000000000794d */ /* 0x000fea0003800000 */
.L_x_18:
        /* <DEDUP_REMOVED lines=11> */
.L_x_22:


//--------------------- .text._Z11matrix_initPfS_S_S_S_iif --------------------------
	.section	.text._Z11matrix_initPfS_S_S_S_iif,"ax",@progbits
	.align	128
        .global         _Z11matrix_initPfS_S_S_S_iif
        .type           _Z11matrix_initPfS_S_S_S_iif,@function
        .size           _Z11matrix_initPfS_S_S_S_iif,(.L_x_23 - _Z11matrix_initPfS_S_S_S_iif)
        .other          _Z11matrix_initPfS_S_S_S_iif,@"STO_CUDA_ENTRY STV_DEFAULT"
_Z11matrix_initPfS_S_S_S_iif:
.text._Z11matrix_initPfS_S_S_S_iif:
        /* <DEDUP_REMOVED lines=8> */
[----:B0-----:R-:W-:Y:S01]  /*0080*/  IMAD R0, R3, UR4, R0 ;  /* 0x0000000403007c24 */ /* 0x001fe2000f8e0200 */
[----:B-1----:R-:W-:Y:S01]  /*0090*/  UIMAD UR4, UR8, UR8, URZ ;  /* 0x00000008080472a4 */ /* 0x002fe2000f8e02ff */
[----:B--2---:R-:W-:-:S04]  /*00a0*/  IMAD R3, R5, UR5, R2 ;  /* 0x0000000505037c24 */ /* 0x004fc8000f8e0202 */
[----:B------:R-:W-:-:S05]  /*00b0*/  IMAD R11, R3, UR8, R0 ;  /* 0x00000008030b7c24 */ /* 0x000fca000f8e0200 */
[----:B------:R-:W-:-:S13]  /*00c0*/  ISETP.GE.AND P0, PT, R11, UR4, PT ;  /* 0x000000040b007c0c */ /* 0x000fda000bf06270 */
[----:B------:R-:W-:Y:S05]  /*00d0*/  @P0 EXIT ;  /* 0x000000000000094d */ /* 0x000fea0003800000 */
[----:B------:R-:W0:Y:S01]  /*00e0*/  LDCU UR4, c[0x0][0x3a8] ;  /* 0x00007500ff0477ac */ /* 0x000e220008000800 */
[----:B------:R-:W1:Y:S01]  /*00f0*/  LDC.64 R2, c[0x0][0x3a0] ;  /* 0x0000e800ff027b82 */ /* 0x000e620000000a00 */
[----:B------:R-:W2:Y:S07]  /*0100*/  LDCU.64 UR6, c[0x0][0x358] ;  /* 0x00006b00ff0677ac */ /* 0x000eae0008000a00 */
[----:B------:R-:W2:Y:S01]  /*0110*/  LDC R13, c[0x0][0x3b0] ;  /* 0x0000ec00ff0d7b82 */ /* 0x000ea20000000800 */
[----:B0-----:R-:W-:-:S06]  /*0120*/  UIMAD UR4, UR8, UR4, URZ ;  /* 0x00000004080472a4 */ /* 0x001fcc000f8e02ff */
[C---:B------:R-:W-:Y:S01]  /*0130*/  ISETP.GE.AND P0, PT, R11.reuse, UR4, PT ;  /* 0x000000040b007c0c */ /* 0x040fe2000bf06270 */
[----:B-1----:R-:W-:-:S05]  /*0140*/  IMAD.WIDE R2, R11, 0x4, R2 ;  /* 0x000000040b027825 */ /* 0x002fca00078e0202 */
[----:B--2---:R0:W-:Y:S07]  /*0150*/  STG.E desc[UR6][R2.64], R13 ;  /* 0x0000000d02007986 */ /* 0x0041ee000c101906 */
[----:B------:R-:W-:Y:S05]  /*0160*/  @P0 EXIT ;  /* 0x000000000000094d */ /* 0x000fea0003800000 */
[----:B0-----:R-:W0:Y:S08]  /*0170*/  LDC.64 R2, c[0x0][0x380] ;  /* 0x0000e000ff027b82 */ /* 0x001e300000000a00 */
[----:B------:R-:W1:Y:S08]  /*0180*/  LDC.64 R4, c[0x0][0x398] ;  /* 0x0000e600ff047b82 */ /* 0x000e700000000a00 */
[----:B------:R-:W2:Y:S08]  /*0190*/  LDC.64 R6, c[0x0][0x388] ;  /* 0x0000e200ff067b82 */ /* 0x000eb00000000a00 */
[----:B------:R-:W3:Y:S01]  /*01a0*/  LDC.64 R8, c[0x0][0x390] ;  /* 0x0000e400ff087b82 */ /* 0x000ee20000000a00 */
[----:B0-----:R-:W-:-:S05]  /*01b0*/  IMAD.WIDE R2, R11, 0x4, R2 ;  /* 0x000000040b027825 */ /* 0x001fca00078e0202 */
[----:B------:R-:W-:Y:S01]  /*01c0*/  STG.E desc[UR6][R2.64], R13 ;  /* 0x0000000d02007986 */ /* 0x000fe2000c101906 */
[----:B-1----:R-:W-:-:S05]  /*01d0*/  IMAD.WIDE R4, R11, 0x4, R4 ;  /* 0x000000040b047825 */ /* 0x002fca00078e0204 */
[----:B------:R-:W-:Y:S01]  /*01e0*/  STG.E desc[UR6][R4.64], R13 ;  /* 0x0000000d04007986 */ /* 0x000fe2000c101906 */
[----:B--2---:R-:W-:-:S05]  /*01f0*/  IMAD.WIDE R6, R11, 0x4, R6 ;  /* 0x000000040b067825 */ /* 0x004fca00078e0206 */
[----:B------:R-:W-:Y:S01]  /*0200*/  STG.E desc[UR6][R6.64], R13 ;  /* 0x0000000d06007986 */ /* 0x000fe2000c101906 */
[----:B---3--:R-:W-:-:S05]  /*0210*/  IMAD.WIDE R8, R11, 0x4, R8 ;  /* 0x000000040b087825 */ /* 0x008fca00078e0208 */
[----:B------:R-:W-:Y:S01]  /*0220*/  STG.E desc[UR6][R8.64], R13 ;  /* 0x0000000d08007986 */ /* 0x000fe2000c101906 */
[----:B------:R-:W-:Y:S05]  /*0230*/  EXIT ;  /* 0x000000000000794d */ /* 0x000fea0003800000 */
.L_x_19:
        /* <DEDUP_REMOVED lines=12> */
.L_x_23:


//--------------------- .nv.shared.reserved.0     --------------------------
	.section	.nv.shared.reserved.0,"aw",@nobits
	.weak		__nv_reservedSMEM_offset_0_alias
	.size		__nv_reservedSMEM_offset_0_alias, 0, 64
	.other		__nv_reservedSMEM_offset_0_alias,@"STO_CUDA_RESERVED_SHARED STV_DEFAULT"
__nv_reservedSMEM_offset_0_alias:
	.zero		0
	.zero		64


//--------------------- .nv.constant0._Z14matrix_mult_a2PfS_S_ii --------------------------
	.section	.nv.constant0._Z14matrix_mult_a2PfS_S_ii,"a",@progbits
	.sectionflags	@""
	.align	4
.nv.constant0._Z14matrix_mult_a2PfS_S_ii:
	.zero		928


//--------------------- .nv.constant0._Z14matrix_mult_b2PfS_S_ii --------------------------
	.section	.nv.constant0._Z14matrix_mult_b2PfS_S_ii,"a",@progbits
	.sectionflags	@""
	.align	4
.nv.constant0._Z14matrix_mult_b2PfS_S_ii:
	.zero		928


//--------------------- .nv.constant0._Z11matrix_multPfS_S_ii --------------------------
	.section	.nv.constant0._Z11matrix_multPfS_S_ii,"a",@progbits
	.sectionflags	@""
	.align	4
.nv.constant0._Z11matrix_multPfS_S_ii:
	.zero		928


//--------------------- .nv.constant0._Z11matrix_initPfS_S_S_S_iif --------------------------
	.section	.nv.constant0._Z11matrix_initPfS_S_S_S_iif,"a",@progbits
	.sectionflags	@""
	.align	4
.nv.constant0._Z11matrix_initPfS_S_S_S_iif:
	.zero		948


//--------------------- SYMBOLS --------------------------

	.type		.nv.reservedSmem.offset0,@object
	.size		.nv.reservedSmem.offset0,0x4
